# CuTe-DSL kernel — source=fa4 family=fa4_fwd_sm100
# config = {"dtype": "Float8E4M3FN", "causal": true, "use_2cta": false, "q_stage": 1, "head_dim": 96}


// ===== COMPILED SASS (sm_100a) =====

	.target	sm_100a

	.elftype	@"ET_EXEC"


//--------------------- .note.nv.tkinfo           --------------------------
	.section	.note.nv.tkinfo,"",@"SHT_NOTE"
	.sectionflags	@"SHF_NOTE_NV_TKINFO"
	.tkinfo
        /*0018*/ 	.word	0x00000081
        /*0030*/ 	.string	""
        /*0030*/ 	.string	"ptxas"
        /*0030*/ 	.string	"Cuda compilation tools, release 12.9, V12.9.83"
        /*0030*/ 	.string	"Build system must define TOOLS_VERSION_EXTENDED"
        /*0030*/ 	.string	"-O 3 -arch sm_100a "



//--------------------- .note.nv.cuver            --------------------------
	.section	.note.nv.cuver,"",@"SHT_NOTE"
	.sectionflags	@"SHF_NOTE_NV_CUVER"
        /*0018*/ 	.short	0x0001
        /*001a*/ 	.short	0x0064
        /*001c*/ 	.short	0x0001
        /*001e*/ 	.short	0x0000
        /*0020*/ 	.short	0x0001
        /*0022*/ 	.short	0x0000


//--------------------- .nv.info                  --------------------------
	.section	.nv.info,"",@"SHT_CUDA_INFO"
	.align	4


	//----- nvinfo : EIATTR_REGCOUNT
	.align		4
        /*0000*/ 	.byte	0x04, 0x2f
        /*0002*/ 	.short	(.L_4 - .L_3)
	.align		4
.L_3:
        /*0004*/ 	.word	index@(kernel_cutlass_kernel_flash_attncuteflash_fwd_sm100FlashAttentionForwardSm100_object_at__tensor0000o9611101213_tensor0000o9611101213_tensor0000o9610111213_tensor0000o9611101213_tensorptrf_0)
        /*0008*/ 	.word	0x00000080


	//----- nvinfo : EIATTR_FRAME_SIZE
	.align		4
.L_4:
        /*000c*/ 	.byte	0x04, 0x11
        /*000e*/ 	.short	(.L_6 - .L_5)
	.align		4
.L_5:
        /*0010*/ 	.word	index@($__internal_2_$__cuda_sm10x_tcgen05_guardrail_trap_unallocated_columns_being_dealloced)
        /*0014*/ 	.word	0x00000000


	//----- nvinfo : EIATTR_FRAME_SIZE
	.align		4
.L_6:
        /*0018*/ 	.byte	0x04, 0x11
        /*001a*/ 	.short	(.L_8 - .L_7)
	.align		4
.L_7:
        /*001c*/ 	.word	index@($__internal_1_$__cuda_sm10x_tcgen05_guardrail_trap_phase_invalid_during_alloc)
        /*0020*/ 	.word	0x00000000


	//----- nvinfo : EIATTR_FRAME_SIZE
	.align		4
.L_8:
        /*0024*/ 	.byte	0x04, 0x11
        /*0026*/ 	.short	(.L_10 - .L_9)
	.align		4
.L_9:
        /*0028*/ 	.word	index@($__internal_0_$__cuda_sm10x_tcgen05_guardrail_trap_col_being_dealloced_not_returned_by_alloc)
        /*002c*/ 	.word	0x00000000


	//----- nvinfo : EIATTR_FRAME_SIZE
	.align		4
.L_10:
        /*0030*/ 	.byte	0x04, 0x11
        /*0032*/ 	.short	(.L_12 - .L_11)
	.align		4
.L_11:
        /*0034*/ 	.word	index@(kernel_cutlass_kernel_flash_attncuteflash_fwd_sm100FlashAttentionForwardSm100_object_at__tensor0000o9611101213_tensor0000o9611101213_tensor0000o9610111213_tensor0000o9611101213_tensorptrf_0)
        /*0038*/ 	.word	0x00000000


	//----- nvinfo : EIATTR_MIN_STACK_SIZE
	.align		4
.L_12:
        /*003c*/ 	.byte	0x04, 0x12
        /*003e*/ 	.short	(.L_14 - .L_13)
	.align		4
.L_13:
        /*0040*/ 	.word	index@(kernel_cutlass_kernel_flash_attncuteflash_fwd_sm100FlashAttentionForwardSm100_object_at__tensor0000o9611101213_tensor0000o9611101213_tensor0000o9610111213_tensor0000o9611101213_tensorptrf_0)
        /*0044*/ 	.word	0x00000000
.L_14:


//--------------------- .nv.info.kernel_cutlass_kernel_flash_attncuteflash_fwd_sm100FlashAttentionForwardSm100_object_at__tensor0000o9611101213_tensor0000o9611101213_tensor0000o9610111213_tensor0000o9611101213_tensorptrf_0 --------------------------
	.section	.nv.info.kernel_cutlass_kernel_flash_attncuteflash_fwd_sm100FlashAttentionForwardSm100_object_at__tensor0000o9611101213_tensor0000o9611101213_tensor0000o9610111213_tensor0000o9611101213_tensorptrf_0,"",@"SHT_CUDA_INFO"
	.sectionflags	@""
	.align	4


	//----- nvinfo : EIATTR_CUDA_API_VERSION
	.align		4
        /*0000*/ 	.byte	0x04, 0x37
        /*0002*/ 	.short	(.L_16 - .L_15)
.L_15:
        /*0004*/ 	.word	0x00000081


	//----- nvinfo : EIATTR_KPARAM_INFO
	.align		4
.L_16:
        /*0008*/ 	.byte	0x04, 0x17
        /*000a*/ 	.short	(.L_18 - .L_17)
.L_17:
        /*000c*/ 	.word	0x00000000
        /*0010*/ 	.short	0x0018
        /*0012*/ 	.short	0x02e4
        /*0014*/ 	.byte	0x00, 0xf0, 0x11, 0x00


	//----- nvinfo : EIATTR_KPARAM_INFO
	.align		4
.L_18:
        /*0018*/ 	.byte	0x04, 0x17
        /*001a*/ 	.short	(.L_20 - .L_19)
.L_19:
        /*001c*/ 	.word	0x00000000
        /*0020*/ 	.short	0x0017
        /*0022*/ 	.short	0x02d8
        /*0024*/ 	.byte	0x00, 0xf0, 0x31, 0x00


	//----- nvinfo : EIATTR_KPARAM_INFO
	.align		4
.L_20:
        /*0028*/ 	.byte	0x04, 0x17
        /*002a*/ 	.short	(.L_22 - .L_21)
.L_21:
        /*002c*/ 	.word	0x00000000
        /*0030*/ 	.short	0x0016
        /*0032*/ 	.short	0x02d4
        /*0034*/ 	.byte	0x00, 0xf0, 0x11, 0x00


	//----- nvinfo : EIATTR_KPARAM_INFO
	.align		4
.L_22:
        /*0038*/ 	.byte	0x04, 0x17
        /*003a*/ 	.short	(.L_24 - .L_23)
.L_23:
        /*003c*/ 	.word	0x00000000
        /*0040*/ 	.short	0x0015
        /*0042*/ 	.short	0x02c8
        /*0044*/ 	.byte	0x00, 0xf0, 0x31, 0x00


	//----- nvinfo : EIATTR_KPARAM_INFO
	.align		4
.L_24:
        /*0048*/ 	.byte	0x04, 0x17
        /*004a*/ 	.short	(.L_26 - .L_25)
.L_25:
        /*004c*/ 	.word	0x00000000
        /*0050*/ 	.short	0x0014
        /*0052*/ 	.short	0x02bc
        /*0054*/ 	.byte	0x00, 0xf0, 0x31, 0x00


	//----- nvinfo : EIATTR_KPARAM_INFO
	.align		4
.L_26:
        /*0058*/ 	.byte	0x04, 0x17
        /*005a*/ 	.short	(.L_28 - .L_27)
.L_27:
        /*005c*/ 	.word	0x00000000
        /*0060*/ 	.short	0x0013
        /*0062*/ 	.short	0x02b0
        /*0064*/ 	.byte	0x00, 0xf0, 0x31, 0x00


	//----- nvinfo : EIATTR_KPARAM_INFO
	.align		4
.L_28:
        /*0068*/ 	.byte	0x04, 0x17
        /*006a*/ 	.short	(.L_30 - .L_29)
.L_29:
        /*006c*/ 	.word	0x00000000
        /*0070*/ 	.short	0x0012
        /*0072*/ 	.short	0x02a4
        /*0074*/ 	.byte	0x00, 0xf0, 0x31, 0x00


	//----- nvinfo : EIATTR_KPARAM_INFO
	.align		4
.L_30:
        /*0078*/ 	.byte	0x04, 0x17
        /*007a*/ 	.short	(.L_32 - .L_31)
.L_31:
        /*007c*/ 	.word	0x00000000
        /*0080*/ 	.short	0x0011
        /*0082*/ 	.short	0x02a0
        /*0084*/ 	.byte	0x00, 0xf0, 0x11, 0x00


	//----- nvinfo : EIATTR_KPARAM_INFO
	.align		4
.L_32:
        /*0088*/ 	.byte	0x04, 0x17
        /*008a*/ 	.short	(.L_34 - .L_33)
.L_33:
        /*008c*/ 	.word	0x00000000
        /*0090*/ 	.short	0x0010
        /*0092*/ 	.short	0x029c
        /*0094*/ 	.byte	0x00, 0xf0, 0x11, 0x00


	//----- nvinfo : EIATTR_KPARAM_INFO
	.align		4
.L_34:
        /*0098*/ 	.byte	0x04, 0x17
        /*009a*/ 	.short	(.L_36 - .L_35)
.L_35:
        /*009c*/ 	.word	0x00000000
        /*00a0*/ 	.short	0x000f
        /*00a2*/ 	.short	0x0298
        /*00a4*/ 	.byte	0x00, 0xf0, 0x11, 0x00


	//----- nvinfo : EIATTR_KPARAM_INFO
	.align		4
.L_36:
        /*00a8*/ 	.byte	0x04, 0x17
        /*00aa*/ 	.short	(.L_38 - .L_37)
.L_37:
        /*00ac*/ 	.word	0x00000000
        /*00b0*/ 	.short	0x000e
        /*00b2*/ 	.short	0x0294
        /*00b4*/ 	.byte	0x00, 0xf0, 0x11, 0x00


	//----- nvinfo : EIATTR_KPARAM_INFO
	.align		4
.L_38:
        /*00b8*/ 	.byte	0x04, 0x17
        /*00ba*/ 	.short	(.L_40 - .L_39)
.L_39:
        /*00bc*/ 	.word	0x00000000
        /*00c0*/ 	.short	0x000d
        /*00c2*/ 	.short	0x0290
        /*00c4*/ 	.byte	0x00, 0xf0, 0x11, 0x00


	//----- nvinfo : EIATTR_KPARAM_INFO
	.align		4
.L_40:
        /*00c8*/ 	.byte	0x04, 0x17
        /*00ca*/ 	.short	(.L_42 - .L_41)
.L_41:
        /*00cc*/ 	.word	0x00000000
        /*00d0*/ 	.short	0x000c
        /*00d2*/ 	.short	0x028c
        /*00d4*/ 	.byte	0x00, 0xf0, 0x11, 0x00


	//----- nvinfo : EIATTR_KPARAM_INFO
	.align		4
.L_42:
        /*00d8*/ 	.byte	0x04, 0x17
        /*00da*/ 	.short	(.L_44 - .L_43)
.L_43:
        /*00dc*/ 	.word	0x00000000
        /*00e0*/ 	.short	0x000b
        /*00e2*/ 	.short	0x0287
        /*00e4*/ 	.byte	0x00, 0xf0, 0x0d, 0x00


	//----- nvinfo : EIATTR_KPARAM_INFO
	.align		4
.L_44:
        /*00e8*/ 	.byte	0x04, 0x17
        /*00ea*/ 	.short	(.L_46 - .L_45)
.L_45:
        /*00ec*/ 	.word	0x00000000
        /*00f0*/ 	.short	0x000a
        /*00f2*/ 	.short	0x0284
        /*00f4*/ 	.byte	0x00, 0xf0, 0x0d, 0x00


	//----- nvinfo : EIATTR_KPARAM_INFO
	.align		4
.L_46:
        /*00f8*/ 	.byte	0x04, 0x17
        /*00fa*/ 	.short	(.L_48 - .L_47)
.L_47:
        /*00fc*/ 	.word	0x00000000
        /*0100*/ 	.short	0x0009
        /*0102*/ 	.short	0x0280
        /*0104*/ 	.byte	0x00, 0xf0, 0x11, 0x00


	//----- nvinfo : EIATTR_KPARAM_INFO
	.align		4
.L_48:
        /*0108*/ 	.byte	0x04, 0x17
        /*010a*/ 	.short	(.L_50 - .L_49)
.L_49:
        /*010c*/ 	.word	0x00000000
        /*0110*/ 	.short	0x0008
        /*0112*/ 	.short	0x0200
        /*0114*/ 	.byte	0x00, 0xf0, 0x01, 0x02


	//----- nvinfo : EIATTR_KPARAM_INFO
	.align		4
.L_50:
        /*0118*/ 	.byte	0x04, 0x17
        /*011a*/ 	.short	(.L_52 - .L_51)
.L_51:
        /*011c*/ 	.word	0x00000000
        /*0120*/ 	.short	0x0007
        /*0122*/ 	.short	0x0180
        /*0124*/ 	.byte	0x00, 0xf0, 0x01, 0x02


	//----- nvinfo : EIATTR_KPARAM_INFO
	.align		4
.L_52:
        /*0128*/ 	.byte	0x04, 0x17
        /*012a*/ 	.short	(.L_54 - .L_53)
.L_53:
        /*012c*/ 	.word	0x00000000
        /*0130*/ 	.short	0x0006
        /*0132*/ 	.short	0x0100
        /*0134*/ 	.byte	0x00, 0xf0, 0x01, 0x02


	//----- nvinfo : EIATTR_KPARAM_INFO
	.align		4
.L_54:
        /*0138*/ 	.byte	0x04, 0x17
        /*013a*/ 	.short	(.L_56 - .L_55)
.L_55:
        /*013c*/ 	.word	0x00000000
        /*0140*/ 	.short	0x0005
        /*0142*/ 	.short	0x0080
        /*0144*/ 	.byte	0x00, 0xf0, 0x01, 0x02


	//----- nvinfo : EIATTR_KPARAM_INFO
	.align		4
.L_56:
        /*0148*/ 	.byte	0x04, 0x17
        /*014a*/ 	.short	(.L_58 - .L_57)
.L_57:
        /*014c*/ 	.word	0x00000000
        /*0150*/ 	.short	0x0004
        /*0152*/ 	.short	0x0030
        /*0154*/ 	.byte	0x00, 0xf0, 0xa1, 0x00


	//----- nvinfo : EIATTR_KPARAM_INFO
	.align		4
.L_58:
        /*0158*/ 	.byte	0x04, 0x17
        /*015a*/ 	.short	(.L_60 - .L_59)
.L_59:
        /*015c*/ 	.word	0x00000000
        /*0160*/ 	.short	0x0003
        /*0162*/ 	.short	0x0024
        /*0164*/ 	.byte	0x00, 0xf0, 0x31, 0x00


	//----- nvinfo : EIATTR_KPARAM_INFO
	.align		4
.L_60:
        /*0168*/ 	.byte	0x04, 0x17
        /*016a*/ 	.short	(.L_62 - .L_61)
.L_61:
        /*016c*/ 	.word	0x00000000
        /*0170*/ 	.short	0x0002
        /*0172*/ 	.short	0x0018
        /*0174*/ 	.byte	0x00, 0xf0, 0x31, 0x00


	//----- nvinfo : EIATTR_KPARAM_INFO
	.align		4
.L_62:
        /*0178*/ 	.byte	0x04, 0x17
        /*017a*/ 	.short	(.L_64 - .L_63)
.L_63:
        /*017c*/ 	.word	0x00000000
        /*0180*/ 	.short	0x0001
        /*0182*/ 	.short	0x000c
        /*0184*/ 	.byte	0x00, 0xf0, 0x31, 0x00


	//----- nvinfo : EIATTR_KPARAM_INFO
	.align		4
.L_64:
        /*0188*/ 	.byte	0x04, 0x17
        /*018a*/ 	.short	(.L_66 - .L_65)
.L_65:
        /*018c*/ 	.word	0x00000000
        /*0190*/ 	.short	0x0000
        /*0192*/ 	.short	0x0000
        /*0194*/ 	.byte	0x00, 0xf0, 0x31, 0x00


	//----- nvinfo : EIATTR_AT_ENTRY_FRAGMENTS
	.align		4
.L_66:
        /*0198*/ 	.byte	0x04, 0x4f
        /*019a*/ 	.short	(.L_68 - .L_67)


	//   ....[0]....
.L_67:
        /*019c*/ 	.word	0x00000004


	//----- nvinfo : EIATTR_RESERVED_SMEM_USED
	.align		4
.L_68:
        /*01a0*/ 	.byte	0x01, 0x41
	.zero		2


	//----- nvinfo : EIATTR_SPARSE_MMA_MASK
	.align		4
        /*01a4*/ 	.byte	0x03, 0x50
        /*01a6*/ 	.short	0x0000


	//----- nvinfo : EIATTR_TCGEN05_1CTA_USED
	.align		4
        /*01a8*/ 	.byte	0x01, 0x51
	.zero		2


	//----- nvinfo : EIATTR_MAXREG_COUNT
	.align		4
        /*01ac*/ 	.byte	0x03, 0x1b
        /*01ae*/ 	.short	0x0080


	//----- nvinfo : EIATTR_NUM_BARRIERS
	.align		4
        /*01b0*/ 	.byte	0x02, 0x4c
        /*01b2*/ 	.byte	0x10
	.zero		1


	//----- nvinfo : EIATTR_INT_WARP_WIDE_INSTR_OFFSETS
	.align		4
        /*01b4*/ 	.byte	0x04, 0x31
        /*01b6*/ 	.short	(.L_70 - .L_69)


	//   ....[0]....
.L_69:
        /*01b8*/ 	.word	0x000022d0


	//   ....[1]....
        /*01bc*/ 	.word	0x00002310


	//----- nvinfo : EIATTR_COOP_GROUP_MASK_REGIDS
	.align		4
.L_70:
        /*01c0*/ 	.byte	0x04, 0x29
        /*01c2*/ 	.short	(.L_72 - .L_71)


	//   ....[0]....
.L_71:
        /*01c4*/ 	.word	0xffffffff


	//   ....[1]....
        /*01c8*/ 	.word	0xffffffff


	//   ....[2]....
        /*01cc*/ 	.word	0xffffffff


	//   ....[3]....
        /*01d0*/ 	.word	0xffffffff


	//   ....[4]....
        /*01d4*/ 	.word	0xffffffff


	//   ....[5]....
        /*01d8*/ 	.word	0xffffffff


	//   ....[6]....
        /*01dc*/ 	.word	0xffffffff


	//   ....[7]....
        /*01e0*/ 	.word	0xffffffff


	//   ....[8]....
        /*01e4*/ 	.word	0xffffffff


	//----- nvinfo : EIATTR_COOP_GROUP_INSTR_OFFSETS
	.align		4
.L_72:
        /*01e8*/ 	.byte	0x04, 0x28
        /*01ea*/ 	.short	(.L_74 - .L_73)


	//   ....[0]....
.L_73:
        /*01ec*/ 	.word	0x00000d00


	//   ....[1]....
        /*01f0*/ 	.word	0x00000fc0


	//   ....[2]....
        /*01f4*/ 	.word	0x00001140


	//   ....[3]....
        /*01f8*/ 	.word	0x000021f0


	//   ....[4]....
        /*01fc*/ 	.word	0x000023c0


	//   ....[5]....
        /*0200*/ 	.word	0x000066d0


	//   ....[6]....
        /*0204*/ 	.word	0x00008c20


	//   ....[7]....
        /*0208*/ 	.word	0x0000aed0


	//   ....[8]....
        /*020c*/ 	.word	0x0000bb20


	//----- nvinfo : EIATTR_REG_RECONFIG
	.align		4
.L_74:
        /*0210*/ 	.byte	0x01, 0x54
	.zero		2


	//----- nvinfo : EIATTR_VRC_CTA_INIT_COUNT
	.align		4
        /*0214*/ 	.byte	0x02, 0x4a
        /*0216*/ 	.byte	0x80
	.zero		1


	//----- nvinfo : EIATTR_MBARRIER_INSTR_OFFSETS
	.align		4
        /*0218*/ 	.byte	0x04, 0x39
        /*021a*/ 	.short	(.L_76 - .L_75)


	//   ....[0]....
.L_75:
        /*021c*/ 	.word	0x00000300
        /*0220*/ 	.word	0x000000ff
        /*0224*/ 	.word	0x00000000
        /*0228*/ 	.short	0x0100
        /*022a*/ 	.byte	0x09
	.zero		1


	//   ....[1]....
        /*022c*/ 	.word	0x00000310
        /*0230*/ 	.word	0x000000ff
        /*0234*/ 	.word	0x00000008
        /*0238*/ 	.short	0x0100
        /*023a*/ 	.byte	0x09
	.zero		1


	//   ....[2]....
        /*023c*/ 	.word	0x00000320
        /*0240*/ 	.word	0x000000ff
        /*0244*/ 	.word	0x00000010
        /*0248*/ 	.short	0x0100
        /*024a*/ 	.byte	0x09
	.zero		1


	//   ....[3]....
        /*024c*/ 	.word	0x00000330
        /*0250*/ 	.word	0x000000ff
        /*0254*/ 	.word	0x00000018
        /*0258*/ 	.short	0x0100
        /*025a*/ 	.byte	0x09
	.zero		1


	//   ....[4]....
        /*025c*/ 	.word	0x00000340
        /*0260*/ 	.word	0x000000ff
        /*0264*/ 	.word	0x00000020
        /*0268*/ 	.short	0x0100
        /*026a*/ 	.byte	0x09
	.zero		1


	//   ....[5]....
        /*026c*/ 	.word	0x00000350
        /*0270*/ 	.word	0x000000ff
        /*0274*/ 	.word	0x00000028
        /*0278*/ 	.short	0x0100
        /*027a*/ 	.byte	0x09
	.zero		1


	//   ....[6]....
        /*027c*/ 	.word	0x00000360
        /*0280*/ 	.word	0x000000ff
        /*0284*/ 	.word	0x00000030
        /*0288*/ 	.short	0x0100
        /*028a*/ 	.byte	0x09
	.zero		1


	//   ....[7]....
        /*028c*/ 	.word	0x00000370
        /*0290*/ 	.word	0x000000ff
        /*0294*/ 	.word	0x00000038
        /*0298*/ 	.short	0x0100
        /*029a*/ 	.byte	0x09
	.zero		1


	//   ....[8]....
        /*029c*/ 	.word	0x00000380
        /*02a0*/ 	.word	0x000000ff
        /*02a4*/ 	.word	0x00000040
        /*02a8*/ 	.short	0x0100
        /*02aa*/ 	.byte	0x09
	.zero		1


	//   ....[9]....
        /*02ac*/ 	.word	0x00000390
        /*02b0*/ 	.word	0x000000ff
        /*02b4*/ 	.word	0x00000048
        /*02b8*/ 	.short	0x0100
        /*02ba*/ 	.byte	0x09
	.zero		1


	//   ....[10]....
        /*02bc*/ 	.word	0x000003a0
        /*02c0*/ 	.word	0x000000ff
        /*02c4*/ 	.word	0x00000050
        /*02c8*/ 	.short	0x0100
        /*02ca*/ 	.byte	0x09
	.zero		1


	//   ....[11]....
        /*02cc*/ 	.word	0x000003b0
        /*02d0*/ 	.word	0x000000ff
        /*02d4*/ 	.word	0x00000058
        /*02d8*/ 	.short	0x0100
        /*02da*/ 	.byte	0x09
	.zero		1


	//   ....[12]....
        /*02dc*/ 	.word	0x000003c0
        /*02e0*/ 	.word	0x000000ff
        /*02e4*/ 	.word	0x00000060
        /*02e8*/ 	.short	0x0100
        /*02ea*/ 	.byte	0x09
	.zero		1


	//   ....[13]....
        /*02ec*/ 	.word	0x000003d0
        /*02f0*/ 	.word	0x000000ff
        /*02f4*/ 	.word	0x00000068
        /*02f8*/ 	.short	0x0100
        /*02fa*/ 	.byte	0x09
	.zero		1


	//   ....[14]....
        /*02fc*/ 	.word	0x000003e0
        /*0300*/ 	.word	0x000000ff
        /*0304*/ 	.word	0x00000070
        /*0308*/ 	.short	0x0100
        /*030a*/ 	.byte	0x09
	.zero		1


	//   ....[15]....
        /*030c*/ 	.word	0x000003f0
        /*0310*/ 	.word	0x000000ff
        /*0314*/ 	.word	0x00000078
        /*0318*/ 	.short	0x0100
        /*031a*/ 	.byte	0x09
	.zero		1


	//   ....[16]....
        /*031c*/ 	.word	0x00000400
        /*0320*/ 	.word	0x000000ff
        /*0324*/ 	.word	0x00000080
        /*0328*/ 	.short	0x0100
        /*032a*/ 	.byte	0x09
	.zero		1


	//   ....[17]....
        /*032c*/ 	.word	0x00000410
        /*0330*/ 	.word	0x000000ff
        /*0334*/ 	.word	0x00000088
        /*0338*/ 	.short	0x0100
        /*033a*/ 	.byte	0x09
	.zero		1


	//   ....[18]....
        /*033c*/ 	.word	0x00000420
        /*0340*/ 	.word	0x000000ff
        /*0344*/ 	.word	0x00000090
        /*0348*/ 	.short	0x0100
        /*034a*/ 	.byte	0x09
	.zero		1


	//   ....[19]....
        /*034c*/ 	.word	0x00000430
        /*0350*/ 	.word	0x000000ff
        /*0354*/ 	.word	0x00000098
        /*0358*/ 	.short	0x0100
        /*035a*/ 	.byte	0x09
	.zero		1


	//   ....[20]....
        /*035c*/ 	.word	0x00000440
        /*0360*/ 	.word	0x000000ff
        /*0364*/ 	.word	0x000000a0
        /*0368*/ 	.short	0x0100
        /*036a*/ 	.byte	0x09
	.zero		1


	//   ....[21]....
        /*036c*/ 	.word	0x00000450
        /*0370*/ 	.word	0x000000ff
        /*0374*/ 	.word	0x000000a8
        /*0378*/ 	.short	0x0100
        /*037a*/ 	.byte	0x09
	.zero		1


	//   ....[22]....
        /*037c*/ 	.word	0x00000460
        /*0380*/ 	.word	0x000000ff
        /*0384*/ 	.word	0x000000b0
        /*0388*/ 	.short	0x0100
        /*038a*/ 	.byte	0x09
	.zero		1


	//   ....[23]....
        /*038c*/ 	.word	0x00000470
        /*0390*/ 	.word	0x000000ff
        /*0394*/ 	.word	0x000000b8
        /*0398*/ 	.short	0x0100
        /*039a*/ 	.byte	0x09
	.zero		1


	//   ....[24]....
        /*039c*/ 	.word	0x00000480
        /*03a0*/ 	.word	0x000000ff
        /*03a4*/ 	.word	0x000000c0
        /*03a8*/ 	.short	0x0100
        /*03aa*/ 	.byte	0x09
	.zero		1


	//   ....[25]....
        /*03ac*/ 	.word	0x00000490
        /*03b0*/ 	.word	0x000000ff
        /*03b4*/ 	.word	0x000000c8
        /*03b8*/ 	.short	0x0100
        /*03ba*/ 	.byte	0x09
	.zero		1


	//   ....[26]....
        /*03bc*/ 	.word	0x000004a0
        /*03c0*/ 	.word	0x000000ff
        /*03c4*/ 	.word	0x000000d0
        /*03c8*/ 	.short	0x0100
        /*03ca*/ 	.byte	0x09
	.zero		1


	//   ....[27]....
        /*03cc*/ 	.word	0x000004b0
        /*03d0*/ 	.word	0x000000ff
        /*03d4*/ 	.word	0x000000d8
        /*03d8*/ 	.short	0x0100
        /*03da*/ 	.byte	0x09
	.zero		1


	//   ....[28]....
        /*03dc*/ 	.word	0x000004c0
        /*03e0*/ 	.word	0x000000ff
        /*03e4*/ 	.word	0x000000e0
        /*03e8*/ 	.short	0x0100
        /*03ea*/ 	.byte	0x09
	.zero		1


	//   ....[29]....
        /*03ec*/ 	.word	0x000004d0
        /*03f0*/ 	.word	0x000000ff
        /*03f4*/ 	.word	0x000000e8
        /*03f8*/ 	.short	0x0100
        /*03fa*/ 	.byte	0x09
	.zero		1


	//   ....[30]....
        /*03fc*/ 	.word	0x000004e0
        /*0400*/ 	.word	0x000000ff
        /*0404*/ 	.word	0x000000f0
        /*0408*/ 	.short	0x0100
        /*040a*/ 	.byte	0x09
	.zero		1


	//   ....[31]....
        /*040c*/ 	.word	0x000004f0
        /*0410*/ 	.word	0x000000ff
        /*0414*/ 	.word	0x000000f8
        /*0418*/ 	.short	0x0100
        /*041a*/ 	.byte	0x09
	.zero		1


	//   ....[32]....
        /*041c*/ 	.word	0x00000500
        /*0420*/ 	.word	0x000000ff
        /*0424*/ 	.word	0x00000100
        /*0428*/ 	.short	0x0100
        /*042a*/ 	.byte	0x09
	.zero		1


	//   ....[33]....
        /*042c*/ 	.word	0x00000510
        /*0430*/ 	.word	0x000000ff
        /*0434*/ 	.word	0x00000108
        /*0438*/ 	.short	0x0100
        /*043a*/ 	.byte	0x09
	.zero		1


	//   ....[34]....
        /*043c*/ 	.word	0x00000520
        /*0440*/ 	.word	0x000000ff
        /*0444*/ 	.word	0x00000110
        /*0448*/ 	.short	0x0100
        /*044a*/ 	.byte	0x09
	.zero		1


	//   ....[35]....
        /*044c*/ 	.word	0x00000530
        /*0450*/ 	.word	0x000000ff
        /*0454*/ 	.word	0x00000118
        /*0458*/ 	.short	0x0100
        /*045a*/ 	.byte	0x09
	.zero		1


	//   ....[36]....
        /*045c*/ 	.word	0x00000540
        /*0460*/ 	.word	0x000000ff
        /*0464*/ 	.word	0x00000120
        /*0468*/ 	.short	0x0100
        /*046a*/ 	.byte	0x09
	.zero		1


	//   ....[37]....
        /*046c*/ 	.word	0x00000550
        /*0470*/ 	.word	0x000000ff
        /*0474*/ 	.word	0x00000128
        /*0478*/ 	.short	0x0100
        /*047a*/ 	.byte	0x09
	.zero		1


	//   ....[38]....
        /*047c*/ 	.word	0x00000560
        /*0480*/ 	.word	0x000000ff
        /*0484*/ 	.word	0x00000130
        /*0488*/ 	.short	0x0100
        /*048a*/ 	.byte	0x09
	.zero		1


	//   ....[39]....
        /*048c*/ 	.word	0x00000570
        /*0490*/ 	.word	0x000000ff
        /*0494*/ 	.word	0x00000138
        /*0498*/ 	.short	0x0100
        /*049a*/ 	.byte	0x09
	.zero		1


	//   ....[40]....
        /*049c*/ 	.word	0x00000580
        /*04a0*/ 	.word	0x000000ff
        /*04a4*/ 	.word	0x00000140
        /*04a8*/ 	.short	0x0100
        /*04aa*/ 	.byte	0x09
	.zero		1


	//   ....[41]....
        /*04ac*/ 	.word	0x00000590
        /*04b0*/ 	.word	0x000000ff
        /*04b4*/ 	.word	0x00000148
        /*04b8*/ 	.short	0x0100
        /*04ba*/ 	.byte	0x09
	.zero		1


	//   ....[42]....
        /*04bc*/ 	.word	0x000005a0
        /*04c0*/ 	.word	0x000000ff
        /*04c4*/ 	.word	0x00000150
        /*04c8*/ 	.short	0x0100
        /*04ca*/ 	.byte	0x09
	.zero		1


	//   ....[43]....
        /*04cc*/ 	.word	0x000005b0
        /*04d0*/ 	.word	0x000000ff
        /*04d4*/ 	.word	0x00000158
        /*04d8*/ 	.short	0x0100
        /*04da*/ 	.byte	0x09
	.zero		1


	//   ....[44]....
        /*04dc*/ 	.word	0x00000ba0
        /*04e0*/ 	.word	0x000000ff
        /*04e4*/ 	.word	0x00000150
        /*04e8*/ 	.short	0x010a
        /*04ea*/ 	.byte	0x04
	.zero		1


	//   ....[45]....
        /*04ec*/ 	.word	0x00000cb0
        /*04f0*/ 	.word	0x000000ff
        /*04f4*/ 	.word	0x00000158
        /*04f8*/ 	.short	0x0101
        /*04fa*/ 	.byte	0x04
	.zero		1


	//   ....[46]....
        /*04fc*/ 	.word	0x00001230
        /*0500*/ 	.word	0x000000ff
        /*0504*/ 	.word	0x00000000
        /*0508*/ 	.short	0x010a
        /*050a*/ 	.byte	0x04
	.zero		1


	//   ....[47]....
        /*050c*/ 	.word	0x00001250
        /*0510*/ 	.word	0x000000ff
        /*0514*/ 	.word	0x00000010
        /*0518*/ 	.short	0x010a
        /*051a*/ 	.byte	0x04
	.zero		1


	//   ....[48]....
        /*051c*/ 	.word	0x00001840
        /*0520*/ 	.word	0x000000ff
        /*0524*/ 	.word	0x00000010
        /*0528*/ 	.short	0x010a
        /*052a*/ 	.byte	0x0c
	.zero		1


	//   ....[49]....
        /*052c*/ 	.word	0x00001870
        /*0530*/ 	.word	0x000000ff
        /*0534*/ 	.word	0x00000118
        /*0538*/ 	.short	0x010a
        /*053a*/ 	.byte	0x04
	.zero		1


	//   ....[50]....
        /*053c*/ 	.word	0x00001a30
        /*0540*/ 	.word	0x000000ff
        /*0544*/ 	.word	0x00000120
        /*0548*/ 	.short	0x010a
        /*054a*/ 	.byte	0x04
	.zero		1


	//   ....[51]....
        /*054c*/ 	.word	0x00001b50
        /*0550*/ 	.word	0x000000ff
        /*0554*/ 	.word	0x00000010
        /*0558*/ 	.short	0x010a
        /*055a*/ 	.byte	0x0c
	.zero		1


	//   ....[52]....
        /*055c*/ 	.word	0x00001d90
        /*0560*/ 	.word	0x000000ff
        /*0564*/ 	.word	0x00000010
        /*0568*/ 	.short	0x010a
        /*056a*/ 	.byte	0x08
	.zero		1


	//   ....[53]....
        /*056c*/ 	.word	0x00001db0
        /*0570*/ 	.word	0x000000ff
        /*0574*/ 	.word	0x00000118
        /*0578*/ 	.short	0x010a
        /*057a*/ 	.byte	0x04
	.zero		1


	//   ....[54]....
        /*057c*/ 	.word	0x00001fe0
        /*0580*/ 	.word	0x000000ff
        /*0584*/ 	.word	0x00000120
        /*0588*/ 	.short	0x010a
        /*058a*/ 	.byte	0x10
	.zero		1


	//   ....[55]....
        /*058c*/ 	.word	0x00002800
        /*0590*/ 	.word	0x000000ff
        /*0594*/ 	.word	0x00000090
        /*0598*/ 	.short	0x010a
        /*059a*/ 	.byte	0x09
	.zero		1


	//   ....[56]....
        /*059c*/ 	.word	0x00002be0
        /*05a0*/ 	.word	0x000000ff
        /*05a4*/ 	.word	0x00000008
        /*05a8*/ 	.short	0x010a
        /*05aa*/ 	.byte	0x09
	.zero		1


	//   ....[57]....
        /*05ac*/ 	.word	0x00002de0
        /*05b0*/ 	.word	0x000000ff
        /*05b4*/ 	.word	0x00000098
        /*05b8*/ 	.short	0x010a
        /*05ba*/ 	.byte	0x09
	.zero		1


	//   ....[58]....
        /*05bc*/ 	.word	0x00003180
        /*05c0*/ 	.word	0x000000ff
        /*05c4*/ 	.word	0x00000090
        /*05c8*/ 	.short	0x010a
        /*05ca*/ 	.byte	0x05
	.zero		1


	//   ....[59]....
        /*05cc*/ 	.word	0x00003370
        /*05d0*/ 	.word	0x000000ff
        /*05d4*/ 	.word	0x00000090
        /*05d8*/ 	.short	0x010a
        /*05da*/ 	.byte	0x05
	.zero		1


	//   ....[60]....
        /*05dc*/ 	.word	0x000039a0
        /*05e0*/ 	.word	0x000000ff
        /*05e4*/ 	.word	0x00000090
        /*05e8*/ 	.short	0x010a
        /*05ea*/ 	.byte	0x06
	.zero		1


	//   ....[61]....
        /*05ec*/ 	.word	0x00003a00
        /*05f0*/ 	.word	0x000000ff
        /*05f4*/ 	.word	0x00000008
        /*05f8*/ 	.short	0x010a
        /*05fa*/ 	.byte	0x04
	.zero		1


	//   ....[62]....
        /*05fc*/ 	.word	0x00003b80
        /*0600*/ 	.word	0x000000ff
        /*0604*/ 	.word	0x00000148
        /*0608*/ 	.short	0x010a
        /*060a*/ 	.byte	0x04
	.zero		1


	//   ....[63]....
        /*060c*/ 	.word	0x00003c20
        /*0610*/ 	.word	0x000000ff
        /*0614*/ 	.word	0x00000110
        /*0618*/ 	.short	0x010a
        /*061a*/ 	.byte	0x04
	.zero		1


	//   ....[64]....
        /*061c*/ 	.word	0x00006200
        /*0620*/ 	.word	0x000000ff
        /*0624*/ 	.word	0x00000118
        /*0628*/ 	.short	0x0101
        /*062a*/ 	.byte	0x04
	.zero		1


	//   ....[65]....
        /*062c*/ 	.word	0x000066e0
        /*0630*/ 	.word	0x000000ff
        /*0634*/ 	.word	0x00000120
        /*0638*/ 	.short	0x0101
        /*063a*/ 	.byte	0x04
	.zero		1


	//   ....[66]....
        /*063c*/ 	.word	0x00006700
        /*0640*/ 	.word	0x000000ff
        /*0644*/ 	.word	0x00000148
        /*0648*/ 	.short	0x010a
        /*064a*/ 	.byte	0x04
	.zero		1


	//   ....[67]....
        /*064c*/ 	.word	0x00006870
        /*0650*/ 	.word	0x000000ff
        /*0654*/ 	.word	0x00000110
        /*0658*/ 	.short	0x010a
        /*065a*/ 	.byte	0x04
	.zero		1


	//   ....[68]....
        /*065c*/ 	.word	0x00008bf0
        /*0660*/ 	.word	0x000000ff
        /*0664*/ 	.word	0x00000118
        /*0668*/ 	.short	0x0101
        /*066a*/ 	.byte	0x04
	.zero		1


	//   ....[69]....
        /*066c*/ 	.word	0x00008c30
        /*0670*/ 	.word	0x000000ff
        /*0674*/ 	.word	0x00000120
        /*0678*/ 	.short	0x0101
        /*067a*/ 	.byte	0x04
	.zero		1


	//   ....[70]....
        /*067c*/ 	.word	0x00008c50
        /*0680*/ 	.word	0x000000ff
        /*0684*/ 	.word	0x00000148
        /*0688*/ 	.short	0x010a
        /*068a*/ 	.byte	0x04
	.zero		1


	//   ....[71]....
        /*068c*/ 	.word	0x00009240
        /*0690*/ 	.word	0x000000ff
        /*0694*/ 	.word	0x00000110
        /*0698*/ 	.short	0x010a
        /*069a*/ 	.byte	0x08
	.zero		1


	//   ....[72]....
        /*069c*/ 	.word	0x0000aea0
        /*06a0*/ 	.word	0x000000ff
        /*06a4*/ 	.word	0x00000118
        /*06a8*/ 	.short	0x0101
        /*06aa*/ 	.byte	0x08
	.zero		1


	//   ....[73]....
        /*06ac*/ 	.word	0x0000aee0
        /*06b0*/ 	.word	0x000000ff
        /*06b4*/ 	.word	0x00000120
        /*06b8*/ 	.short	0x0101
        /*06ba*/ 	.byte	0x08
	.zero		1


	//   ....[74]....
        /*06bc*/ 	.word	0x0000aef0
        /*06c0*/ 	.word	0x000000ff
        /*06c4*/ 	.word	0x00000148
        /*06c8*/ 	.short	0x010a
        /*06ca*/ 	.byte	0x08
	.zero		1


	//   ....[75]....
        /*06cc*/ 	.word	0x0000b470
        /*06d0*/ 	.word	0x00000003
        /*06d4*/ 	.word	0x00000148
        /*06d8*/ 	.short	0x010a
        /*06da*/ 	.byte	0xff
	.zero		1


	//   ....[76]....
        /*06dc*/ 	.word	0x0000b6b0
        /*06e0*/ 	.word	0x00000003
        /*06e4*/ 	.word	0x00000118
        /*06e8*/ 	.short	0x0101
        /*06ea*/ 	.byte	0xff
	.zero		1


	//   ....[77]....
        /*06ec*/ 	.word	0x0000b970
        /*06f0*/ 	.word	0x00000003
        /*06f4*/ 	.word	0x00000148
        /*06f8*/ 	.short	0x0101
        /*06fa*/ 	.byte	0xff
	.zero		1


	//   ....[78]....
        /*06fc*/ 	.word	0x0000bf40
        /*0700*/ 	.word	0x00000003
        /*0704*/ 	.word	0x00000118
        /*0708*/ 	.short	0x0101
        /*070a*/ 	.byte	0xff
	.zero		1


	//   ....[79]....
        /*070c*/ 	.word	0x0000bf70
        /*0710*/ 	.word	0x00000003
        /*0714*/ 	.word	0x00000148
        /*0718*/ 	.short	0x0101
        /*071a*/ 	.byte	0xff
	.zero		1


	//   ....[80]....
        /*071c*/ 	.word	0x0000bfe0
        /*0720*/ 	.word	0x00000003
        /*0724*/ 	.word	0x00000148
        /*0728*/ 	.short	0x0101
        /*072a*/ 	.byte	0xff
	.zero		1


	//   ....[81]....
        /*072c*/ 	.word	0x0000bff0
        /*0730*/ 	.word	0x00000003
        /*0734*/ 	.word	0x00000130
        /*0738*/ 	.short	0x010a
        /*073a*/ 	.byte	0xff
	.zero		1


	//   ....[82]....
        /*073c*/ 	.word	0x0000c010
        /*0740*/ 	.word	0x00000003
        /*0744*/ 	.word	0x00000158
        /*0748*/ 	.short	0x010a
        /*074a*/ 	.byte	0xff
	.zero		1


	//   ....[83]....
        /*074c*/ 	.word	0x0000c9e0
        /*0750*/ 	.word	0x00000003
        /*0754*/ 	.word	0x00000118
        /*0758*/ 	.short	0x0101
        /*075a*/ 	.byte	0xff
	.zero		1


	//   ....[84]....
        /*075c*/ 	.word	0x0000c9f0
        /*0760*/ 	.word	0x00000003
        /*0764*/ 	.word	0x00000150
        /*0768*/ 	.short	0x0101
        /*076a*/ 	.byte	0xff
	.zero		1


	//   ....[85]....
        /*076c*/ 	.word	0x0000cb90
        /*0770*/ 	.word	0x00000003
        /*0774*/ 	.word	0x00000158
        /*0778*/ 	.short	0x010a
        /*077a*/ 	.byte	0xff
	.zero		1


	//   ....[86]....
        /*077c*/ 	.word	0x0000cbe0
        /*0780*/ 	.word	0x00000003
        /*0784*/ 	.word	0x00000150
        /*0788*/ 	.short	0x010a
        /*078a*/ 	.byte	0xff
	.zero		1


	//   ....[87]....
        /*078c*/ 	.word	0x0000cc40
        /*0790*/ 	.word	0x00000003
        /*0794*/ 	.word	0x00000000
        /*0798*/ 	.short	0x010a
        /*079a*/ 	.byte	0xff
	.zero		1


	//   ....[88]....
        /*079c*/ 	.word	0x0000cca0
        /*07a0*/ 	.word	0x00000003
        /*07a4*/ 	.word	0x00000010
        /*07a8*/ 	.short	0x010a
        /*07aa*/ 	.byte	0xff
	.zero		1


	//   ....[89]....
        /*07ac*/ 	.word	0x0000cd10
        /*07b0*/ 	.word	0x00000006
        /*07b4*/ 	.word	0x00000010
        /*07b8*/ 	.short	0x010a
        /*07ba*/ 	.byte	0xff
	.zero		1


	//   ....[90]....
        /*07bc*/ 	.word	0x0000cd80
        /*07c0*/ 	.word	0x00000007
        /*07c4*/ 	.word	0x00000118
        /*07c8*/ 	.short	0x010a
        /*07ca*/ 	.byte	0xff
	.zero		1


	//   ....[91]....
        /*07cc*/ 	.word	0x0000cdf0
        /*07d0*/ 	.word	0x00000007
        /*07d4*/ 	.word	0x00000120
        /*07d8*/ 	.short	0x010a
        /*07da*/ 	.byte	0xff
	.zero		1


	//   ....[92]....
        /*07dc*/ 	.word	0x0000ce60
        /*07e0*/ 	.word	0x00000006
        /*07e4*/ 	.word	0x00000010
        /*07e8*/ 	.short	0x010a
        /*07ea*/ 	.byte	0xff
	.zero		1


	//   ....[93]....
        /*07ec*/ 	.word	0x0000ced0
        /*07f0*/ 	.word	0x00000003
        /*07f4*/ 	.word	0x00000010
        /*07f8*/ 	.short	0x010a
        /*07fa*/ 	.byte	0xff
	.zero		1


	//   ....[94]....
        /*07fc*/ 	.word	0x0000cf40
        /*0800*/ 	.word	0x00000003
        /*0804*/ 	.word	0x00000118
        /*0808*/ 	.short	0x010a
        /*080a*/ 	.byte	0xff
	.zero		1


	//   ....[95]....
        /*080c*/ 	.word	0x0000cfb0
        /*0810*/ 	.word	0x00000003
        /*0814*/ 	.word	0x00000120
        /*0818*/ 	.short	0x010a
        /*081a*/ 	.byte	0xff
	.zero		1


	//   ....[96]....
        /*081c*/ 	.word	0x0000d030
        /*0820*/ 	.word	0x00000003
        /*0824*/ 	.word	0x00000090
        /*0828*/ 	.short	0x010a
        /*082a*/ 	.byte	0xff
	.zero		1


	//   ....[97]....
        /*082c*/ 	.word	0x0000d0b0
        /*0830*/ 	.word	0x00000003
        /*0834*/ 	.word	0x00000008
        /*0838*/ 	.short	0x010a
        /*083a*/ 	.byte	0xff
	.zero		1


	//   ....[98]....
        /*083c*/ 	.word	0x0000d130
        /*0840*/ 	.word	0x00000003
        /*0844*/ 	.word	0x00000098
        /*0848*/ 	.short	0x010a
        /*084a*/ 	.byte	0xff
	.zero		1


	//   ....[99]....
        /*084c*/ 	.word	0x0000d1a0
        /*0850*/ 	.word	0x00000003
        /*0854*/ 	.word	0x00000090
        /*0858*/ 	.short	0x010a
        /*085a*/ 	.byte	0xff
	.zero		1


	//   ....[100]....
        /*085c*/ 	.word	0x0000d210
        /*0860*/ 	.word	0x00000003
        /*0864*/ 	.word	0x00000090
        /*0868*/ 	.short	0x010a
        /*086a*/ 	.byte	0xff
	.zero		1


	//   ....[101]....
        /*086c*/ 	.word	0x0000d280
        /*0870*/ 	.word	0x00000003
        /*0874*/ 	.word	0x00000090
        /*0878*/ 	.short	0x010a
        /*087a*/ 	.byte	0xff
	.zero		1


	//   ....[102]....
        /*087c*/ 	.word	0x0000d2f0
        /*0880*/ 	.word	0x00000003
        /*0884*/ 	.word	0x00000008
        /*0888*/ 	.short	0x010a
        /*088a*/ 	.byte	0xff
	.zero		1


	//   ....[103]....
        /*088c*/ 	.word	0x0000d370
        /*0890*/ 	.word	0x00000003
        /*0894*/ 	.word	0x00000148
        /*0898*/ 	.short	0x010a
        /*089a*/ 	.byte	0xff
	.zero		1


	//   ....[104]....
        /*089c*/ 	.word	0x0000d3d0
        /*08a0*/ 	.word	0x00000004
        /*08a4*/ 	.word	0x00000110
        /*08a8*/ 	.short	0x010a
        /*08aa*/ 	.byte	0xff
	.zero		1


	//   ....[105]....
        /*08ac*/ 	.word	0x0000d430
        /*08b0*/ 	.word	0x00000004
        /*08b4*/ 	.word	0x00000148
        /*08b8*/ 	.short	0x010a
        /*08ba*/ 	.byte	0xff
	.zero		1


	//   ....[106]....
        /*08bc*/ 	.word	0x0000d4a0
        /*08c0*/ 	.word	0x00000004
        /*08c4*/ 	.word	0x00000110
        /*08c8*/ 	.short	0x010a
        /*08ca*/ 	.byte	0xff
	.zero		1


	//   ....[107]....
        /*08cc*/ 	.word	0x0000d510
        /*08d0*/ 	.word	0x00000004
        /*08d4*/ 	.word	0x00000148
        /*08d8*/ 	.short	0x010a
        /*08da*/ 	.byte	0xff
	.zero		1


	//   ....[108]....
        /*08dc*/ 	.word	0x0000d580
        /*08e0*/ 	.word	0x00000004
        /*08e4*/ 	.word	0x00000110
        /*08e8*/ 	.short	0x010a
        /*08ea*/ 	.byte	0xff
	.zero		1


	//   ....[109]....
        /*08ec*/ 	.word	0x0000d5f0
        /*08f0*/ 	.word	0x00000004
        /*08f4*/ 	.word	0x00000148
        /*08f8*/ 	.short	0x010a
        /*08fa*/ 	.byte	0xff
	.zero		1


	//   ....[110]....
        /*08fc*/ 	.word	0x0000d650
        /*0900*/ 	.word	0x00000003
        /*0904*/ 	.word	0x00000148
        /*0908*/ 	.short	0x010a
        /*090a*/ 	.byte	0xff
	.zero		1


	//   ....[111]....
        /*090c*/ 	.word	0x0000d6a0
        /*0910*/ 	.word	0x00000003
        /*0914*/ 	.word	0x00000130
        /*0918*/ 	.short	0x010a
        /*091a*/ 	.byte	0xff
	.zero		1


	//   ....[112]....
        /*091c*/ 	.word	0x0000d710
        /*0920*/ 	.word	0x00000003
        /*0924*/ 	.word	0x00000158
        /*0928*/ 	.short	0x010a
        /*092a*/ 	.byte	0xff
	.zero		1


	//   ....[113]....
        /*092c*/ 	.word	0x0000d770
        /*0930*/ 	.word	0x00000003
        /*0934*/ 	.word	0x00000158
        /*0938*/ 	.short	0x010a
        /*093a*/ 	.byte	0xff
	.zero		1


	//----- nvinfo : EIATTR_NUM_MBARRIERS
	.align		4
.L_76:
        /*093c*/ 	.byte	0x03, 0x38
        /*093e*/ 	.short	0x002c


	//----- nvinfo : EIATTR_EXIT_INSTR_OFFSETS
	.align		4
        /*0940*/ 	.byte	0x04, 0x1c
        /*0942*/ 	.short	(.L_78 - .L_77)


	//   ....[0]....
.L_77:
        /*0944*/ 	.word	0x0000b4c0


	//   ....[1]....
        /*0948*/ 	.word	0x0000cbc0


	//----- nvinfo : EIATTR_INDIRECT_BRANCH_TARGETS
	.align		4
.L_78:
        /*094c*/ 	.byte	0x04, 0x34
        /*094e*/ 	.short	(.L_80 - .L_79)


	//   ....[0]....
.L_79:
        /*0950*/ 	.word	.L_x_114@srel
        /*0954*/ 	.short	0x0
        /*0956*/ 	.short	0x0
        /*0958*/ 	.word	0x3
        /*095c*/ 	.word	.L_x_115@srel
        /*0960*/ 	.word	.L_x_116@srel
        /*0964*/ 	.word	.L_x_5@srel


	//   ....[1]....
        /*0968*/ 	.word	.L_x_118@srel
        /*096c*/ 	.short	0x0
        /*096e*/ 	.short	0x0
        /*0970*/ 	.word	0x3
        /*0974*/ 	.word	.L_x_119@srel
        /*0978*/ 	.word	.L_x_120@srel
        /*097c*/ 	.word	.L_x_5@srel


	//   ....[2]....
        /*0980*/ 	.word	.L_x_122@srel
        /*0984*/ 	.short	0x0
        /*0986*/ 	.short	0x0
        /*0988*/ 	.word	0x3
        /*098c*/ 	.word	.L_x_123@srel
        /*0990*/ 	.word	.L_x_124@srel
        /*0994*/ 	.word	.L_x_5@srel


	//----- nvinfo : EIATTR_REQNTID
	.align		4
.L_80:
        /*0998*/ 	.byte	0x04, 0x10
        /*099a*/ 	.short	(.L_82 - .L_81)
.L_81:
        /*099c*/ 	.word	0x00000200
        /*09a0*/ 	.word	0x00000001
        /*09a4*/ 	.word	0x00000001


	//----- nvinfo : EIATTR_CRS_STACK_SIZE
	.align		4
.L_82:
        /*09a8*/ 	.byte	0x04, 0x1e
        /*09aa*/ 	.short	(.L_84 - .L_83)
.L_83:
        /*09ac*/ 	.word	0x00000000


	//----- nvinfo : EIATTR_CBANK_PARAM_SIZE
	.align		4
.L_84:
        /*09b0*/ 	.byte	0x03, 0x19
        /*09b2*/ 	.short	0x02e8


	//----- nvinfo : EIATTR_PARAM_CBANK
	.align		4
        /*09b4*/ 	.byte	0x04, 0x0a
        /*09b6*/ 	.short	(.L_86 - .L_85)
	.align		4
.L_85:
        /*09b8*/ 	.word	index@(.nv.constant0.kernel_cutlass_kernel_flash_attncuteflash_fwd_sm100FlashAttentionForwardSm100_object_at__tensor0000o9611101213_tensor0000o9611101213_tensor0000o9610111213_tensor0000o9611101213_tensorptrf_0)
        /*09bc*/ 	.short	0x0380
        /*09be*/ 	.short	0x02e8


	//----- nvinfo : EIATTR_SW_WAR
	.align		4
.L_86:
        /*09c0*/ 	.byte	0x04, 0x36
        /*09c2*/ 	.short	(.L_88 - .L_87)
.L_87:
        /*09c4*/ 	.word	0x00000008
.L_88:


//--------------------- .nv.compat                --------------------------
	.section	.nv.compat,"",@"SHT_CUDA_COMPAT_INFO"
	.align	4
        /*0000*/ 	.byte	0x02, 0x02, 0x02, 0x00, 0x02, 0x05, 0x05, 0x00, 0x02, 0x03, 0x01, 0x00, 0x02, 0x06, 0x01, 0x00


//--------------------- .nv.callgraph             --------------------------
	.section	.nv.callgraph,"",@"SHT_CUDA_CALLGRAPH"
	.align	4
	.sectionentsize	8
	.align		4
        /*0000*/ 	.word	0x00000000
	.align		4
        /*0004*/ 	.word	0xffffffff
	.align		4
        /*0008*/ 	.word	0x00000000
	.align		4
        /*000c*/ 	.word	0xfffffffe
	.align		4
        /*0010*/ 	.word	0x00000000
	.align		4
        /*0014*/ 	.word	0xfffffffd
	.align		4
        /*0018*/ 	.word	0x00000000
	.align		4
        /*001c*/ 	.word	0xfffffffc


//--------------------- .nv.constant2.kernel_cutlass_kernel_flash_attncuteflash_fwd_sm100FlashAttentionForwardSm100_object_at__tensor0000o9611101213_tensor0000o9611101213_tensor0000o9610111213_tensor0000o9611101213_tensorptrf_0 --------------------------
	.section	.nv.constant2.kernel_cutlass_kernel_flash_attncuteflash_fwd_sm100FlashAttentionForwardSm100_object_at__tensor0000o9611101213_tensor0000o9611101213_tensor0000o9610111213_tensor0000o9611101213_tensorptrf_0,"a",@progbits
	.sectionflags	@""
	.align	4
.nv.constant2.kernel_cutlass_kernel_flash_attncuteflash_fwd_sm100FlashAttentionForwardSm100_object_at__tensor0000o9611101213_tensor0000o9611101213_tensor0000o9610111213_tensor0000o9611101213_tensorptrf_0:
        /*0000*/ 	.byte	0xf0, 0x06, 0x00, 0x00, 0xc0, 0x06, 0x00, 0x00, 0x50, 0x3a, 0x00, 0x00, 0xb0, 0x07, 0x00, 0x00
        /*0010*/ 	.byte	0x80, 0x07, 0x00, 0x00, 0x50, 0x3a, 0x00, 0x00, 0xd0, 0x0c, 0x00, 0x00, 0x60, 0x08, 0x00, 0x00
        /*0020*/ 	.byte	0x50, 0x3a, 0x00, 0x00


//--------------------- .text.kernel_cutlass_kernel_flash_attncuteflash_fwd_sm100FlashAttentionForwardSm100_object_at__tensor0000o9611101213_tensor0000o9611101213_tensor0000o9610111213_tensor0000o9611101213_tensorptrf_0 --------------------------
	.section	.text.kernel_cutlass_kernel_flash_attncuteflash_fwd_sm100FlashAttentionForwardSm100_object_at__tensor0000o9611101213_tensor0000o9611101213_tensor0000o9610111213_tensor0000o9611101213_tensorptrf_0,"ax",@progbits
	.align	128
        .global         kernel_cutlass_kernel_flash_attncuteflash_fwd_sm100FlashAttentionForwardSm100_object_at__tensor0000o9611101213_tensor0000o9611101213_tensor0000o9610111213_tensor0000o9611101213_tensorptrf_0
        .type           kernel_cutlass_kernel_flash_attncuteflash_fwd_sm100FlashAttentionForwardSm100_object_at__tensor0000o9611101213_tensor0000o9611101213_tensor0000o9610111213_tensor0000o9611101213_tensorptrf_0,@function
        .size           kernel_cutlass_kernel_flash_attncuteflash_fwd_sm100FlashAttentionForwardSm100_object_at__tensor0000o9611101213_tensor0000o9611101213_tensor0000o9610111213_tensor0000o9611101213_tensorptrf_0,(.L_x_128 - kernel_cutlass_kernel_flash_attncuteflash_fwd_sm100FlashAttentionForwardSm100_object_at__tensor0000o9611101213_tensor0000o9611101213_tensor0000o9610111213_tensor0000o9611101213_tensorptrf_0)
        .other          kernel_cutlass_kernel_flash_attncuteflash_fwd_sm100FlashAttentionForwardSm100_object_at__tensor0000o9611101213_tensor0000o9611101213_tensor0000o9610111213_tensor0000o9611101213_tensorptrf_0,@"STO_CUDA_ENTRY STV_DEFAULT"
kernel_cutlass_kernel_flash_attncuteflash_fwd_sm100FlashAttentionForwardSm100_object_at__tensor0000o9611101213_tensor0000o9611101213_tensor0000o9610111213_tensor0000o9611101213_tensorptrf_0:
.text.kernel_cutlass_kernel_flash_attncuteflash_fwd_sm100FlashAttentionForwardSm100_object_at__tensor0000o9611101213_tensor0000o9611101213_tensor0000o9610111213_tensor0000o9611101213_tensorptrf_0:
[----:B------:R-:W1:Y:S01]  /*0000*/  LDC R1, c[0x0][0x37c] ;  /* 0x0000df00ff017b82 */ /* 0x000e620000000800 */
[----:B------:R-:W2:Y:S01]  /*0010*/  S2R R2, SR_TID.X ;  /* 0x0000000000027919 */ /* 0x000ea20000002100 */
[----:B------:R-:W3:Y:S06]  /*0020*/  LDCU.U8 UR38, c[0x0][0x62c] ;  /* 0x0000c580ff2677ac */ /* 0x000eec0008000000 */
[----:B------:R-:W4:Y:S01]  /*0030*/  S2UR UR39, SR_CTAID.X ;  /* 0x00000000002779c3 */ /* 0x000f220000002500 */
[----:B------:R-:W5:Y:S01]  /*0040*/  LDCU.U8 UR31, c[0x0][0x62d] ;  /* 0x0000c5a0ff1f77ac */ /* 0x000f620008000000 */
[----:B------:R-:W1:Y:S01]  /*0050*/  LDCU.U8 UR30, c[0x0][0x638] ;  /* 0x0000c700ff1e77ac */ /* 0x000e620008000000 */
[----:B------:R-:W1:Y:S01]  /*0060*/  LDCU.U8 UR23, c[0x0][0x639] ;  /* 0x0000c720ff1777ac */ /* 0x000e620008000000 */
[----:B------:R-:W1:Y:S01]  /*0070*/  LDCU.U8 UR22, c[0x0][0x644] ;  /* 0x0000c880ff1677ac */ /* 0x000e620008000000 */
[----:B--2---:R-:W-:-:S04]  /*0080*/  SHF.R.U32.HI R0, RZ, 0x5, R2 ;  /* 0x00000005ff007819 */ /* 0x004fc80000011602 */
[----:B------:R-:W-:-:S13]  /*0090*/  ISETP.NE.AND P0, PT, R0, RZ, PT ;  /* 0x000000ff0000720c */ /* 0x000fda0003f05270 */
[----:B-1-345:R-:W-:Y:S05]  /*00a0*/  @P0 BRA `(.L_x_0) ;  /* 0x0000000400480947 */ /* 0x03afea0003800000 */
[----:B------:R-:W1:Y:S01]  /*00b0*/  S2UR UR9, SR_CgaCtaId ;  /* 0x00000000000979c3 */ /* 0x000e620000008800 */
[----:B------:R-:W2:Y:S01]  /*00c0*/  LDCU.64 UR12, c[0x0][0x348] ;  /* 0x00006900ff0c77ac */ /* 0x000ea20008000a00 */
[----:B------:R-:W-:Y:S01]  /*00d0*/  UMOV UR10, 0x400 ;  /* 0x00000400000a7882 */ /* 0x000fe20000000000 */
[----:B------:R-:W-:Y:S01]  /*00e0*/  UMOV UR8, 0x1 ;  /* 0x0000000100087882 */ /* 0x000fe20000000000 */
[----:B------:R-:W-:Y:S01]  /*00f0*/  UMOV UR7, 0x100 ;  /* 0x0000010000077882 */ /* 0x000fe20000000000 */
[----:B------:R-:W-:Y:S01]  /*0100*/  UMOV UR6, 0x4 ;  /* 0x0000000400067882 */ /* 0x000fe20000000000 */
[----:B------:R-:W-:-:S04]  /*0110*/  UIADD3 UR20, UPT, UPT, -UR7, 0x100000, URZ ;  /* 0x0010000007147890 */ /* 0x000fc8000fffe1ff */
[----:B------:R-:W-:Y:S02]  /*0120*/  USHF.L.U32 UR21, UR20, 0xb, URZ ;  /* 0x0000000b14157899 */ /* 0x000fe400080006ff */
[----:B------:R-:W-:Y:S01]  /*0130*/  USHF.L.U32 UR20, UR20, 0x1, URZ ;  /* 0x0000000114147899 */ /* 0x000fe200080006ff */
[----:B------:R-:W-:Y:S01]  /*0140*/  UMOV UR5, 0x80 ;  /* 0x0000008000057882 */ /* 0x000fe20000000000 */
[----:B------:R-:W-:-:S04]  /*0150*/  UIADD3 UR6, UPT, UPT, -UR6, 0x100000, URZ ;  /* 0x0010000006067890 */ /* 0x000fc8000fffe1ff */
[----:B------:R-:W-:Y:S02]  /*0160*/  USHF.L.U32 UR7, UR6, 0xb, URZ ;  /* 0x0000000b06077899 */ /* 0x000fe400080006ff */
[----:B------:R-:W-:Y:S01]  /*0170*/  USHF.L.U32 UR6, UR6, 0x1, URZ ;  /* 0x0000000106067899 */ /* 0x000fe200080006ff */
[----:B------:R-:W-:Y:S01]  /*0180*/  UMOV UR4, 0x20 ;  /* 0x0000002000047882 */ /* 0x000fe20000000000 */
[----:B------:R-:W-:-:S04]  /*0190*/  UIADD3 UR24, UPT, UPT, -UR5, 0x100000, URZ ;  /* 0x0010000005187890 */ /* 0x000fc8000fffe1ff */
[----:B------:R-:W-:Y:S02]  /*01a0*/  USHF.L.U32 UR25, UR24, 0xb, URZ ;  /* 0x0000000b18197899 */ /* 0x000fe400080006ff */
[----:B------:R-:W-:Y:S02]  /*01b0*/  USHF.L.U32 UR24, UR24, 0x1, URZ ;  /* 0x0000000118187899 */ /* 0x000fe400080006ff */
[----:B------:R-:W-:-:S04]  /*01c0*/  UIADD3 UR4, UPT, UPT, -UR4, 0x100000, URZ ;  /* 0x0010000004047890 */ /* 0x000fc8000fffe1ff */
[----:B------:R-:W-:Y:S02]  /*01d0*/  USHF.L.U32 UR5, UR4, 0xb, URZ ;  /* 0x0000000b04057899 */ /* 0x000fe400080006ff */
[----:B------:R-:W-:Y:S02]  /*01e0*/  USHF.L.U32 UR4, UR4, 0x1, URZ ;  /* 0x0000000104047899 */ /* 0x000fe400080006ff */
[----:B--2---:R-:W-:Y:S02]  /*01f0*/  UIADD3 UR18, UP3, UPT, UR12, 0x80, URZ ;  /* 0x000000800c127890 */ /* 0x004fe4000ff7e0ff */
[----:B------:R-:W-:Y:S02]  /*0200*/  UIADD3 UR16, UP2, UPT, UR12, 0x100, URZ ;  /* 0x000001000c107890 */ /* 0x000fe4000ff5e0ff */
[----:B------:R-:W-:Y:S02]  /*0210*/  UIADD3 UR14, UP1, UPT, UR12, 0x180, URZ ;  /* 0x000001800c0e7890 */ /* 0x000fe4000ff3e0ff */
[----:B------:R-:W-:-:S02]  /*0220*/  UIADD3 UR12, UP0, UPT, UR12, 0x200, URZ ;  /* 0x000002000c0c7890 */ /* 0x000fc4000ff1e0ff */
[----:B-1----:R-:W-:Y:S02]  /*0230*/  ULEA UR9, UR9, UR10, 0x18 ;  /* 0x0000000a09097291 */ /* 0x002fe4000f8ec0ff */
[----:B------:R-:W-:-:S04]  /*0240*/  UIADD3 UR10, UPT, UPT, -UR8, 0x100000, URZ ;  /* 0x00100000080a7890 */ /* 0x000fc8000fffe1ff */
[----:B------:R-:W-:Y:S02]  /*0250*/  USHF.L.U32 UR11, UR10, 0xb, URZ ;  /* 0x0000000b0a0b7899 */ /* 0x000fe400080006ff */
[----:B------:R-:W-:Y:S02]  /*0260*/  USHF.L.U32 UR10, UR10, 0x1, URZ ;  /* 0x000000010a0a7899 */ /* 0x000fe400080006ff */
[----:B------:R-:W-:Y:S02]  /*0270*/  UIADD3.X UR19, UPT, UPT, URZ, UR13, URZ, UP3, !UPT ;  /* 0x0000000dff137290 */ /* 0x000fe40009ffe4ff */
[----:B------:R-:W-:Y:S02]  /*0280*/  UIADD3.X UR17, UPT, UPT, URZ, UR13, URZ, UP2, !UPT ;  /* 0x0000000dff117290 */ /* 0x000fe400097fe4ff */
[----:B------:R-:W-:Y:S02]  /*0290*/  UIADD3.X UR15, UPT, UPT, URZ, UR13, URZ, UP1, !UPT ;  /* 0x0000000dff0f7290 */ /* 0x000fe40008ffe4ff */
[----:B------:R-:W-:-:S03]  /*02a0*/  UIADD3.X UR13, UPT, UPT, URZ, UR13, URZ, UP0, !UPT ;  /* 0x0000000dff0d7290 */ /* 0x000fc600087fe4ff */
[----:B------:R1:W-:Y:S02]  /*02b0*/  UTMACCTL.PF [UR18] ;  /* 0x00000000120079b9 */ /* 0x0003e40008040000 */
[----:B------:R1:W-:Y:S02]  /*02c0*/  UTMACCTL.PF [UR16] ;  /* 0x00000000100079b9 */ /* 0x0003e40008040000 */
[----:B------:R1:W-:Y:S02]  /*02d0*/  UTMACCTL.PF [UR14] ;  /* 0x000000000e0079b9 */ /* 0x0003e40008040000 */
[----:B------:R1:W-:Y:S01]  /*02e0*/  UTMACCTL.PF [UR12] ;  /* 0x000000000c0079b9 */ /* 0x0003e20008040000 */
[----:B------:R-:W2:Y:S02]  /*02f0*/  FENCE.VIEW.ASYNC.S ;  /* 0x00000000000073c6 */ /* 0x000ea40000000000 */
[----:B--2---:R1:W2:Y:S01]  /*0300*/  SYNCS.EXCH.64 URZ, [UR9], UR10 ;  /* 0x0000000a09ff75b2 */ /* 0x0042a20008000100 */
[----:B------:R1:W3:Y:S01]  /*0310*/  SYNCS.EXCH.64 URZ, [UR9+0x8], UR10 ;  /* 0x0000080a09ff75b2 */ /* 0x0002e20008000100 */
[----:B------:R1:W4:Y:S01]  /*0320*/  SYNCS.EXCH.64 URZ, [UR9+0x10], UR10 ;  /* 0x0000100a09ff75b2 */ /* 0x0003220008000100 */
[----:B------:R1:W5:Y:S01]  /*0330*/  SYNCS.EXCH.64 URZ, [UR9+0x18], UR10 ;  /* 0x0000180a09ff75b2 */ /* 0x0003620008000100 */
[----:B------:R1:W1:Y:S01]  /*0340*/  SYNCS.EXCH.64 URZ, [UR9+0x20], UR10 ;  /* 0x0000200a09ff75b2 */ /* 0x0002620008000100 */
        /* <DEDUP_REMOVED lines=39> */
[----:B--2345:R-:W-:Y:S01]  /*05c0*/  NOP ;  /* 0x0000000000007918 */ /* 0x03cfe20000000000 */
.L_x_0:
[----:B------:R-:W-:Y:S01]  /*05d0*/  ISETP.GT.AND P0, PT, R0, 0xb, PT ;  /* 0x0000000b0000780c */ /* 0x000fe20003f04270 */
[----:B------:R-:W-:Y:S01]  /*05e0*/  NOP ;  /* 0x0000000000007918 */ /* 0x000fe20000000000 */
[----:B-1----:R-:W1:Y:S01]  /*05f0*/  LDCU.U8 UR15, c[0x0][0x645] ;  /* 0x0000c8a0ff0f77ac */ /* 0x002e620008000000 */
[----:B------:R-:W2:Y:S01]  /*0600*/  LDCU.U8 UR14, c[0x0][0x651] ;  /* 0x0000ca20ff0e77ac */ /* 0x000ea20008000000 */
[----:B------:R-:W3:Y:S01]  /*0610*/  LDCU.U8 UR7, c[0x0][0x650] ;  /* 0x0000ca00ff0777ac */ /* 0x000ee20008000000 */
[----:B------:R-:W-:Y:S08]  /*0620*/  BAR.SYNC.DEFER_BLOCKING 0x0 ;  /* 0x0000000000007b1d */ /* 0x000ff00000010000 */
[----:B------:R-:W-:Y:S05]  /*0630*/  @P0 BRA `(.L_x_1) ;  /* 0x0000000000680947 */ /* 0x000fea0003800000 */
[----:B------:R-:W-:-:S13]  /*0640*/  ISETP.GT.AND P0, PT, R0, 0x5, PT ;  /* 0x000000050000780c */ /* 0x000fda0003f04270 */
[----:B------:R-:W-:Y:S05]  /*0650*/  @P0 BRA `(.L_x_2) ;  /* 0x0000000000300947 */ /* 0x000fea0003800000 */
[----:B------:R-:W-:-:S05]  /*0660*/  IMAD.MOV.U32 R3, RZ, RZ, -0x4 ;  /* 0xfffffffcff037424 */ /* 0x000fca00078e00ff */
[----:B------:R-:W-:-:S05]  /*0670*/  VIADDMNMX.U32 R3, R0, R3, 0x2, PT ;  /* 0x0000000200037446 */ /* 0x000fca0003800003 */
[----:B------:R-:W-:-:S04]  /*0680*/  IMAD.SHL.U32 R3, R3, 0x4, RZ ;  /* 0x0000000403037824 */ /* 0x000fc800078e00ff */
[----:B------:R-:W4:Y:S02]  /*0690*/  LDC R4, c[0x2][R3] ;  /* 0x0080000003047b82 */ /* 0x000f240000000800 */
[----:B----4-:R-:W-:-:S04]  /*06a0*/  SHF.R.S32.HI R5, RZ, 0x1f, R4 ;  /* 0x0000001fff057819 */ /* 0x010fc80000011404 */
.L_x_114:
[----:B-123--:R-:W-:Y:S05]  /*06b0*/  BRX R4 -0x6c0                                                                                                                                                                                                      (*"BRANCH_TARGETS .L_x_115,.L_x_116,.L_x_5"*) ;  /* 0xfffffff804507949 */ /* 0x00efea000383ffff */
.L_x_116:
[----:B------:R-:W-:-:S08]  /*06c0*/  NOP ;  /* 0x0000000000007918 */ /* 0x000fd00000000000 */
[----:B------:R-:W1:-:S00]  /*06d0*/  USETMAXREG.DEALLOC.CTAPOOL 0x30 ;  /* 0x00000030000079c8 */ /* 0x000e4000080e0500 */
[----:B-1----:R-:W-:Y:S05]  /*06e0*/  BRA `(.L_x_3) ;  /* 0x000000ac006c7947 */ /* 0x002fea0003800000 */
.L_x_115:
[----:B------:R-:W-:-:S08]  /*06f0*/  NOP ;  /* 0x0000000000007918 */ /* 0x000fd00000000000 */
[----:B------:R-:W1:-:S00]  /*0700*/  USETMAXREG.DEALLOC.CTAPOOL 0x30 ;  /* 0x00000030000079c8 */ /* 0x000e4000080e0500 */
[----:B-1----:R-:W-:Y:S05]  /*0710*/  BRA `(.L_x_3) ;  /* 0x000000ac00607947 */ /* 0x002fea0003800000 */
.L_x_2:
[----:B------:R-:W-:-:S05]  /*0720*/  IMAD.MOV.U32 R3, RZ, RZ, -0x6 ;  /* 0xfffffffaff037424 */ /* 0x000fca00078e00ff */
[----:B------:R-:W-:-:S05]  /*0730*/  VIADDMNMX.U32 R3, R0, R3, 0x2, PT ;  /* 0x0000000200037446 */ /* 0x000fca0003800003 */
[----:B------:R-:W-:-:S04]  /*0740*/  IMAD.SHL.U32 R3, R3, 0x4, RZ ;  /* 0x0000000403037824 */ /* 0x000fc800078e00ff */
[----:B------:R-:W4:Y:S02]  /*0750*/  LDC R4, c[0x2][R3+0xc] ;  /* 0x0080030003047b82 */ /* 0x000f240000000800 */
[----:B----4-:R-:W-:-:S04]  /*0760*/  SHF.R.S32.HI R5, RZ, 0x1f, R4 ;  /* 0x0000001fff057819 */ /* 0x010fc80000011404 */
.L_x_118:
[----:B-123--:R-:W-:Y:S05]  /*0770*/  BRX R4 -0x780                                                                                                                                                                                                      (*"BRANCH_TARGETS .L_x_119,.L_x_120,.L_x_5"*) ;  /* 0xfffffff804207949 */ /* 0x00efea000383ffff */
.L_x_120:
[----:B------:R-:W-:-:S08]  /*0780*/  NOP ;  /* 0x0000000000007918 */ /* 0x000fd00000000000 */
[----:B------:R-:W1:-:S00]  /*0790*/  USETMAXREG.DEALLOC.CTAPOOL 0x30 ;  /* 0x00000030000079c8 */ /* 0x000e4000080e0500 */
[----:B-1----:R-:W-:Y:S05]  /*07a0*/  BRA `(.L_x_3) ;  /* 0x000000ac003c7947 */ /* 0x002fea0003800000 */
.L_x_119:
[----:B------:R-:W-:-:S08]  /*07b0*/  NOP ;  /* 0x0000000000007918 */ /* 0x000fd00000000000 */
[----:B------:R-:W1:-:S00]  /*07c0*/  USETMAXREG.DEALLOC.CTAPOOL 0x30 ;  /* 0x00000030000079c8 */ /* 0x000e4000080e0500 */
[----:B-1----:R-:W-:Y:S05]  /*07d0*/  BRA `(.L_x_3) ;  /* 0x000000ac00307947 */ /* 0x002fea0003800000 */
.L_x_1:
[----:B------:R-:W-:-:S13]  /*07e0*/  ISETP.GT.AND P0, PT, R0, 0xd, PT ;  /* 0x0000000d0000780c */ /* 0x000fda0003f04270 */
[----:B------:R-:W-:Y:S05]  /*07f0*/  @P0 BRA `(.L_x_4) ;  /* 0x0000001800f80947 */ /* 0x000fea0003800000 */
[----:B------:R-:W-:-:S05]  /*0800*/  IMAD.MOV.U32 R3, RZ, RZ, -0xc ;  /* 0xfffffff4ff037424 */ /* 0x000fca00078e00ff */
[----:B------:R-:W-:-:S05]  /*0810*/  VIADDMNMX.U32 R3, R0, R3, 0x2, PT ;  /* 0x0000000200037446 */ /* 0x000fca0003800003 */
[----:B------:R-:W-:-:S04]  /*0820*/  IMAD.SHL.U32 R3, R3, 0x4, RZ ;  /* 0x0000000403037824 */ /* 0x000fc800078e00ff */
[----:B------:R-:W4:Y:S02]  /*0830*/  LDC R4, c[0x2][R3+0x18] ;  /* 0x0080060003047b82 */ /* 0x000f240000000800 */
[----:B----4-:R-:W-:-:S04]  /*0840*/  SHF.R.S32.HI R5, RZ, 0x1f, R4 ;  /* 0x0000001fff057819 */ /* 0x010fc80000011404 */
.L_x_122:
[----:B-123--:R-:W-:Y:S05]  /*0850*/  BRX R4 -0x860                                                                                                                                                                                                      (*"BRANCH_TARGETS .L_x_123,.L_x_124,.L_x_5"*) ;  /* 0xfffffff404e87949 */ /* 0x00efea000383ffff */
.L_x_124:
[----:B------:R-:W-:-:S08]  /*0860*/  NOP ;  /* 0x0000000000007918 */ /* 0x000fd00000000000 */
[----:B------:R-:W1:-:S00]  /*0870*/  USETMAXREG.DEALLOC.CTAPOOL 0x30 ;  /* 0x00000030000079c8 */ /* 0x000e4000080e0500 */
[----:B------:R-:W2:Y:S01]  /*0880*/  LDCU UR4, c[0x0][0x640] ;  /* 0x0000c800ff0477ac */ /* 0x000ea20008000800 */
[----:B------:R-:W3:Y:S01]  /*0890*/  LDCU UR6, c[0x0][0x654] ;  /* 0x0000ca80ff0677ac */ /* 0x000ee20008000800 */
[----:B--2---:R-:W-:-:S04]  /*08a0*/  UIMAD.WIDE.U32 UR4, UR39, UR4, URZ ;  /* 0x00000004270472a5 */ /* 0x004fc8000f8e00ff */
[----:B------:R-:W-:-:S04]  /*08b0*/  UIADD3 UR8, UPT, UPT, -UR5, UR39, URZ ;  /* 0x0000002705087290 */ /* 0x000fc8000fffe1ff */
[----:B------:R-:W-:-:S04]  /*08c0*/  USHF.R.U32.HI UR8, URZ, UR22, UR8 ;  /* 0x00000016ff087299 */ /* 0x000fc80008011608 */
[----:B------:R-:W-:Y:S01]  /*08d0*/  UIADD3 UR8, UPT, UPT, UR5, UR8, URZ ;  /* 0x0000000805087290 */ /* 0x000fe2000fffe0ff */
[----:B------:R-:W2:Y:S03]  /*08e0*/  LDCU.64 UR4, c[0x0][0x630] ;  /* 0x0000c600ff0477ac */ /* 0x000ea60008000a00 */
[----:B------:R-:W-:-:S04]  /*08f0*/  USHF.R.U32.HI UR8, URZ, UR15, UR8 ;  /* 0x0000000fff087299 */ /* 0x000fc80008011608 */
[----:B---3--:R-:W-:Y:S01]  /*0900*/  UISETP.GE.AND UP0, UPT, UR8, UR6, UPT ;  /* 0x000000060800728c */ /* 0x008fe2000bf06270 */
[----:B------:R-:W3:Y:S01]  /*0910*/  LDCU UR6, c[0x0][0x63c] ;  /* 0x0000c780ff0677ac */ /* 0x000ee20008000800 */
[----:B------:R-:W-:Y:S02]  /*0920*/  UIADD3 UR9, UPT, UPT, -UR8, URZ, URZ ;  /* 0x000000ff08097290 */ /* 0x000fe4000fffe1ff */
[----:B------:R-:W-:Y:S02]  /*0930*/  USEL UR10, UR30, UR7, !UP0 ;  /* 0x000000071e0a7287 */ /* 0x000fe4000c000000 */
[----:B------:R-:W-:-:S05]  /*0940*/  USEL UR12, UR23, UR14, !UP0 ;  /* 0x0000000e170c7287 */ /* 0x000fca000c000000 */
[----:B--2---:R-:W2:Y:S01]  /*0950*/  @UP0 LDCU UR5, c[0x0][0x64c] ;  /* 0x0000c980ff0507ac */ /* 0x004ea20008000800 */
[----:B------:R-:W-:Y:S01]  /*0960*/  ULOP3.LUT UR10, UR10, 0xff, URZ, 0xc0, !UPT ;  /* 0x000000ff0a0a7892 */ /* 0x000fe2000f8ec0ff */
[----:B------:R-:W4:Y:S01]  /*0970*/  @UP0 LDCU UR4, c[0x0][0x648] ;  /* 0x0000c900ff0407ac */ /* 0x000f220008000800 */
[----:B---3--:R-:W-:Y:S02]  /*0980*/  UIMAD UR6, UR9, UR6, UR39 ;  /* 0x00000006090672a4 */ /* 0x008fe4000f8e0227 */
[----:B------:R-:W-:Y:S02]  /*0990*/  ULOP3.LUT UR12, UR12, 0xff, URZ, 0xc0, !UPT ;  /* 0x000000ff0c0c7892 */ /* 0x000fe4000f8ec0ff */
[----:B--2---:R-:W-:-:S07]  /*09a0*/  UIMAD.WIDE.U32 UR16, UR6, UR5, URZ ;  /* 0x00000005061072a5 */ /* 0x004fce000f8e00ff */
[----:B------:R-:W-:Y:S02]  /*09b0*/  UMOV UR9, UR17 ;  /* 0x0000001100097c82 */ /* 0x000fe40008000000 */
[----:B------:R-:W-:-:S04]  /*09c0*/  UIADD3 UR5, UPT, UPT, UR6, -UR9, URZ ;  /* 0x8000000906057290 */ /* 0x000fc8000fffe0ff */
[----:B------:R-:W-:Y:S01]  /*09d0*/  USHF.R.U32.HI UR5, URZ, UR10, UR5 ;  /* 0x0000000aff057299 */ /* 0x000fe20008011605 */
[----:B------:R-:W2:Y:S03]  /*09e0*/  LDCU.64 UR10, c[0x0][0x620] ;  /* 0x0000c400ff0a77ac */ /* 0x000ea60008000a00 */
[----:B------:R-:W-:Y:S01]  /*09f0*/  UIADD3 UR5, UPT, UPT, UR9, UR5, URZ ;  /* 0x0000000509057290 */ /* 0x000fe2000fffe0ff */
[----:B------:R-:W3:Y:S03]  /*0a00*/  LDCU UR9, c[0x0][0x628] ;  /* 0x0000c500ff0977ac */ /* 0x000ee60008000800 */
[----:B------:R-:W-:-:S04]  /*0a10*/  USHF.R.U32.HI UR5, URZ, UR12, UR5 ;  /* 0x0000000cff057299 */ /* 0x000fc80008011605 */
[----:B------:R-:W-:-:S04]  /*0a20*/  UIADD3 UR12, UPT, UPT, -UR5, URZ, URZ ;  /* 0x000000ff050c7290 */ /* 0x000fc8000fffe1ff */
[----:B----4-:R-:W-:-:S04]  /*0a30*/  UIMAD UR4, UR4, UR12, UR6 ;  /* 0x0000000c040472a4 */ /* 0x010fc8000f8e0206 */
[----:B--2---:R-:W-:-:S04]  /*0a40*/  UIMAD UR10, UR8, UR10, UR4 ;  /* 0x0000000a080a72a4 */ /* 0x004fc8000f8e0204 */
[----:B---3--:R-:W-:-:S03]  /*0a50*/  UIMAD.WIDE.U32 UR8, UR10, UR9, URZ ;  /* 0x000000090a0872a5 */ /* 0x008fc6000f8e00ff */
[----:B------:R-:W2:Y:S01]  /*0a60*/  LDCU UR4, c[0x0][0x60c] ;  /* 0x0000c180ff0477ac */ /* 0x000ea20008000800 */
[----:B------:R-:W-:-:S04]  /*0a70*/  UIADD3 UR6, UPT, UPT, UR10, -UR9, URZ ;  /* 0x800000090a067290 */ /* 0x000fc8000fffe0ff */
[----:B------:R-:W-:-:S04]  /*0a80*/  USHF.R.U32.HI UR6, URZ, UR38, UR6 ;  /* 0x00000026ff067299 */ /* 0x000fc80008011606 */
[----:B------:R-:W-:-:S04]  /*0a90*/  UIADD3 UR6, UPT, UPT, UR9, UR6, URZ ;  /* 0x0000000609067290 */ /* 0x000fc8000fffe0ff */
[----:B------:R-:W-:Y:S02]  /*0aa0*/  USHF.R.U32.HI UR12, URZ, UR31, UR6 ;  /* 0x0000001fff0c7299 */ /* 0x000fe40008011606 */
[----:B--2---:R-:W-:Y:S02]  /*0ab0*/  UISETP.GE.AND UP0, UPT, UR39, UR4, UPT ;  /* 0x000000042700728c */ /* 0x004fe4000bf06270 */
[----:B------:R-:W-:-:S04]  /*0ac0*/  UIADD3 UR6, UPT, UPT, -UR12, URZ, URZ ;  /* 0x000000ff0c067290 */ /* 0x000fc8000fffe1ff */
[----:B------:R-:W-:-:S03]  /*0ad0*/  UIMAD UR11, UR6, UR11, UR10 ;  /* 0x0000000b060b72a4 */ /* 0x000fc6000f8e020a */
[----:B-1----:R-:W-:Y:S09]  /*0ae0*/  BRA.U UP0, `(.L_x_5) ;  /* 0x0000002d00d87547 */ /* 0x002ff2000b800000 */
[----:B------:R-:W1:Y:S01]  /*0af0*/  S2UR UR4, SR_CgaCtaId ;  /* 0x00000000000479c3 */ /* 0x000e620000008800 */
[----:B------:R-:W-:Y:S01]  /*0b00*/  UMOV UR6, 0x400 ;  /* 0x0000040000067882 */ /* 0x000fe20000000000 */
[----:B------:R-:W2:Y:S01]  /*0b10*/  LDCU.64 UR8, c[0x0][0x348] ;  /* 0x00006900ff0877ac */ /* 0x000ea20008000a00 */
[----:B------:R-:W3:Y:S01]  /*0b20*/  LDCU UR10, c[0x0][0x614] ;  /* 0x0000c280ff0a77ac */ /* 0x000ee20008000800 */
[----:B------:R-:W-:Y:S02]  /*0b30*/  ULOP3.LUT UR5, URZ, UR5, URZ, 0x33, !UPT ;  /* 0x00000005ff057292 */ /* 0x000fe4000f8e33ff */
[----:B--2---:R-:W-:Y:S02]  /*0b40*/  UIADD3 UR16, UP0, UPT, UR8, 0x200, URZ ;  /* 0x0000020008107890 */ /* 0x004fe4000ff1e0ff */
[----:B-1----:R-:W-:Y:S02]  /*0b50*/  ULEA UR4, UR4, UR6, 0x18 ;  /* 0x0000000604047291 */ /* 0x002fe4000f8ec0ff */
[----:B---3--:R-:W-:-:S02]  /*0b60*/  UIADD3 UR10, UPT, UPT, UR5, UR10, URZ ;  /* 0x0000000a050a7290 */ /* 0x008fc4000fffe0ff */
[----:B------:R-:W-:Y:S02]  /*0b70*/  UIADD3.X UR17, UPT, UPT, URZ, UR9, URZ, UP0, !UPT ;  /* 0x00000009ff117290 */ /* 0x000fe400087fe4ff */
[----:B------:R-:W-:Y:S02]  /*0b80*/  UIADD3 UR8, UPT, UPT, UR4, 0x800, URZ ;  /* 0x0000080004087890 */ /* 0x000fe4000fffe0ff */
[----:B------:R-:W-:Y:S01]  /*0b90*/  UIADD3 UR13, UPT, UPT, UR4, 0x1800, URZ ;  /* 0x00001800040d7890 */ /* 0x000fe2000fffe0ff */
[----:B------:R-:W1:Y:S01]  /*0ba0*/  SYNCS.PHASECHK.TRANS64.TRYWAIT P0, [UR4+0x150], RZ ;  /* 0x000150ffff0075a7 */ /* 0x000e620008001104 */
[----:B------:R-:W-:Y:S02]  /*0bb0*/  UIADD3 UR5, UPT, UPT, UR4, 0x2800, URZ ;  /* 0x0000280004057890 */ /* 0x000fe4000fffe0ff */
[----:B------:R-:W-:Y:S01]  /*0bc0*/  USHF.L.U32 UR10, UR10, 0x7, URZ ;  /* 0x000000070a0a7899 */ /* 0x000fe200080006ff */
[----:B------:R-:W-:Y:S01]  /*0bd0*/  UMOV UR9, URZ ;  /* 0x000000ff00097c82 */ /* 0x000fe20008000000 */
[----:B------:R-:W-:Y:S01]  /*0be0*/  UMOV UR6, 0x20 ;  /* 0x0000002000067882 */ /* 0x000fe20000000000 */
[----:B-1----:R-:W-:Y:S09]  /*0bf0*/  @!P0 BRA `(.L_x_6) ;  /* 0x000000bc00f48947 */ /* 0x002ff20003800000 */
.L_x_59:
[----:B------:R2:W-:Y:S01]  /*0c00*/  UTMASTG.4D [UR8], [UR16], desc[URZ] ;  /* 0x0000ff08100073b5 */ /* 0x0005e20008019000 */
[----:B-1----:R-:W-:Y:S01]  /*0c10*/  HFMA2 R3, -RZ, RZ, 0, 5.9604644775390625e-08 ;  /* 0x00000001ff037431 */ /* 0x002fe200000001ff */
[----:B--2---:R-:W-:Y:S01]  /*0c20*/  UMOV UR8, UR13 ;  /* 0x0000000d00087c82 */ /* 0x004fe20008000000 */
[----:B------:R-:W-:Y:S01]  /*0c30*/  UMOV UR9, UR6 ;  /* 0x0000000600097c82 */ /* 0x000fe20008000000 */
[----:B------:R-:W-:Y:S01]  /*0c40*/  UMOV UR6, 0x40 ;  /* 0x0000004000067882 */ /* 0x000fe20000000000 */
[----:B------:R1:W-:Y:S02]  /*0c50*/  UTMASTG.4D [UR8], [UR16], desc[URZ] ;  /* 0x0000ff08100073b5 */ /* 0x0003e40008019000 */
[----:B-1----:R-:W-:Y:S01]  /*0c60*/  UMOV UR8, UR5 ;  /* 0x0000000500087c82 */ /* 0x002fe20008000000 */
[----:B------:R-:W-:Y:S02]  /*0c70*/  UMOV UR9, UR6 ;  /* 0x0000000600097c82 */ /* 0x000fe40008000000 */
[----:B------:R1:W-:Y:S01]  /*0c80*/  UTMASTG.4D [UR8], [UR16], desc[URZ] ;  /* 0x0000ff08100073b5 */ /* 0x0003e20008019000 */
[----:B------:R0:W-:Y:S01]  /*0c90*/  UTMACMDFLUSH ;  /* 0x00000000000079b7 */ /* 0x0001e20000000000 */
[----:B------:R-:W-:-:S04]  /*0ca0*/  DEPBAR.LE SB0, 0x0 ;  /* 0x000080000000791a */ /* 0x000fc80000000000 */
[----:B------:R1:W-:Y:S01]  /*0cb0*/  SYNCS.ARRIVE.TRANS64.ART0 RZ, [UR4+0x158], R3 ;  /* 0x00015803ffff79a7 */ /* 0x0003e20008500004 */
[----:B------:R-:W-:Y:S05]  /*0cc0*/  BRA `(.L_x_5) ;  /* 0x0000002c00607947 */ /* 0x000fea0003800000 */
.L_x_123:
[----:B------:R-:W-:-:S08]  /*0cd0*/  NOP ;  /* 0x0000000000007918 */ /* 0x000fd00000000000 */
[----:B------:R-:W1:-:S00]  /*0ce0*/  USETMAXREG.DEALLOC.CTAPOOL 0x30 ;  /* 0x00000030000079c8 */ /* 0x000e4000080e0500 */
[----:B------:R-:W2:Y:S01]  /*0cf0*/  S2UR UR9, SR_CgaCtaId ;  /* 0x00000000000979c3 */ /* 0x000ea20000008800 */
[----:B------:R-:W-:Y:S01]  /*0d00*/  NOP ;  /* 0x0000000000007918 */ /* 0x000fe20000000000 */
[----:B------:R-:W-:Y:S01]  /*0d10*/  UMOV UR4, 0x40 ;  /* 0x0000004000047882 */ /* 0x000fe20000000000 */
[----:B------:R-:W-:Y:S01]  /*0d20*/  UMOV UR8, 0x400 ;  /* 0x0000040000087882 */ /* 0x000fe20000000000 */
[----:B--2---:R-:W-:Y:S02]  /*0d30*/  ULEA UR4, UR9, UR4, 0x18 ;  /* 0x0000000409047291 */ /* 0x004fe4000f8ec0ff */
[----:B------:R-:W-:-:S07]  /*0d40*/  ULEA UR8, UR9, UR8, 0x18 ;  /* 0x0000000809087291 */ /* 0x000fce000f8ec0ff */
[----:B-1----:R-:W1:Y:S02]  /*0d50*/  LDS.U8 R3, [UR4] ;  /* 0x00000004ff037984 */ /* 0x002e640008000000 */
[----:B-1----:R-:W-:-:S13]  /*0d60*/  ISETP.NE.AND P0, PT, R3, RZ, PT ;  /* 0x000000ff0300720c */ /* 0x002fda0003f05270 */
[----:B------:R-:W-:Y:S05]  /*0d70*/  @P0 BRA `(.L_x_7) ;  /* 0x00000000007c0947 */ /* 0x000fea0003800000 */
[----:B------:R-:W-:-:S13]  /*0d80*/  ELECT P0, URZ, PT ;  /* 0x0000000000ff782f */ /* 0x000fda0003800000 */
[----:B------:R-:W-:Y:S05]  /*0d90*/  @!P0 BRA `(.L_x_8) ;  /* 0x0000000000848947 */ /* 0x000fea0003800000 */
[----:B------:R-:W-:-:S05]  /*0da0*/  UMOV UR4, 0x10 ;  /* 0x0000001000047882 */ /* 0x000fca0000000000 */
[----:B------:R-:W-:Y:S04]  /*0db0*/  DEPBAR.LE SB1, 0x36 ;  /* 0x00009d800000791a */ /* 0x000fe80000000000 */
[----:B------:R-:W1:Y:S02]  /*0dc0*/  UTCATOMSWS.FIND_AND_SET.ALIGN UP0, UR4, UR4 ;  /* 0x00000004000475e3 */ /* 0x000e640008000800 */
[----:B-1----:R-:W-:Y:S01]  /*0dd0*/  PLOP3.LUT P0, PT, PT, PT, UP0, 0x80, 0x8 ;  /* 0x000000000008781c */ /* 0x002fe20003f0f008 */
[----:B------:R-:W-:-:S03]  /*0de0*/  IMAD.U32 R5, RZ, RZ, UR4 ;  /* 0x00000004ff057e24 */ /* 0x000fc6000f8e00ff */
[----:B------:R-:W-:-:S04]  /*0df0*/  SEL R3, RZ, 0xffffffff, !P0 ;  /* 0xffffffffff037807 */ /* 0x000fc80004000000 */
[----:B------:R-:W-:Y:S01]  /*0e00*/  ISETP.NE.AND P0, PT, R3, RZ, PT ;  /* 0x000000ff0300720c */ /* 0x000fe20003f05270 */
[----:B------:R-:W-:-:S12]  /*0e10*/  IMAD.MOV.U32 R3, RZ, RZ, 0x1 ;  /* 0x00000001ff037424 */ /* 0x000fd800078e00ff */
[----:B------:R-:W-:Y:S05]  /*0e20*/  @P0 BRA `(.L_x_9) ;  /* 0x0000000000240947 */ /* 0x000fea0003800000 */
.L_x_10:
[----:B------:R-:W-:Y:S05]  /*0e30*/  NANOSLEEP 0x64 ;  /* 0x000000640000795d */ /* 0x000fea0003800000 */
[----:B------:R-:W-:-:S05]  /*0e40*/  UMOV UR4, 0x10 ;  /* 0x0000001000047882 */ /* 0x000fca0000000000 */
[----:B------:R-:W-:Y:S04]  /*0e50*/  DEPBAR.LE SB1, 0x36 ;  /* 0x00009d800000791a */ /* 0x000fe80000000000 */
[----:B------:R-:W1:Y:S02]  /*0e60*/  UTCATOMSWS.FIND_AND_SET.ALIGN UP0, UR4, UR4 ;  /* 0x00000004000475e3 */ /* 0x000e640008000800 */
[----:B-1----:R-:W-:Y:S01]  /*0e70*/  PLOP3.LUT P0, PT, PT, PT, UP0, 0x80, 0x8 ;  /* 0x000000000008781c */ /* 0x002fe20003f0f008 */
[----:B------:R-:W-:-:S03]  /*0e80*/  IMAD.U32 R5, RZ, RZ, UR4 ;  /* 0x00000004ff057e24 */ /* 0x000fc6000f8e00ff */
[----:B------:R-:W-:-:S04]  /*0e90*/  SEL R4, RZ, 0xffffffff, !P0 ;  /* 0xffffffffff047807 */ /* 0x000fc80004000000 */
[----:B------:R-:W-:-:S13]  /*0ea0*/  ISETP.NE.AND P0, PT, R4, RZ, PT ;  /* 0x000000ff0400720c */ /* 0x000fda0003f05270 */
[----:B------:R-:W-:Y:S05]  /*0eb0*/  @!P0 BRA `(.L_x_10) ;  /* 0xfffffffc00dc8947 */ /* 0x000fea000383ffff */
.L_x_9:
[----:B------:R-:W-:Y:S01]  /*0ec0*/  VIADD R6, R5, 0x10 ;  /* 0x0000001005067836 */ /* 0x000fe20000000000 */
[----:B------:R-:W-:Y:S01]  /*0ed0*/  UMOV UR4, 0x50 ;  /* 0x0000005000047882 */ /* 0x000fe20000000000 */
[----:B------:R-:W-:Y:S01]  /*0ee0*/  IMAD.MOV.U32 R4, RZ, RZ, 0xffff ;  /* 0x0000ffffff047424 */ /* 0x000fe200078e00ff */
[----:B------:R-:W-:Y:S02]  /*0ef0*/  ULEA UR4, UR9, UR4, 0x18 ;  /* 0x0000000409047291 */ /* 0x000fe4000f8ec0ff */
[----:B------:R-:W-:Y:S02]  /*0f00*/  SHF.L.U32 R3, R3, R6, RZ ;  /* 0x0000000603037219 */ /* 0x000fe400000006ff */
[----:B------:R-:W-:Y:S01]  /*0f10*/  SHF.L.U32 R4, R4, R5, RZ ;  /* 0x0000000504047219 */ /* 0x000fe200000006ff */
[----:B------:R-:W-:-:S03]  /*0f20*/  IMAD.SHL.U32 R5, R5, 0x20, RZ ;  /* 0x0000002005057824 */ /* 0x000fc600078e00ff */
[----:B------:R-:W-:-:S05]  /*0f30*/  LOP3.LUT R3, R3, R4, RZ, 0xfc, !PT ;  /* 0x0000000403037212 */ /* 0x000fca00078efcff */
[----:B------:R1:W-:Y:S04]  /*0f40*/  ATOMS.OR RZ, [UR4], R3 ;  /* 0x00000003ffff798c */ /* 0x0003e8000b000004 */
[----:B------:R1:W-:Y:S01]  /*0f50*/  STS [UR8+0x188], R5 ;  /* 0x00018805ff007988 */ /* 0x0003e20008000808 */
[----:B------:R-:W-:Y:S05]  /*0f60*/  BRA `(.L_x_8) ;  /* 0x0000000000107947 */ /* 0x000fea0003800000 */
.L_x_7:
[----:B------:R-:W-:Y:S02]  /*0f70*/  MOV R3, 0xffffffff ;  /* 0xffffffff00037802 */ /* 0x000fe40000000f00 */
[----:B------:R-:W-:-:S03]  /*0f80*/  MOV R4, 0xfb0 ;  /* 0x00000fb000047802 */ /* 0x000fc60000000f00 */
[----:B------:R1:W-:Y:S04]  /*0f90*/  STS [UR8+0x188], R3 ;  /* 0x00018803ff007988 */ /* 0x0003e80008000808 */
[----:B-1----:R-:W-:Y:S05]  /*0fa0*/  CALL.REL.NOINC `($__internal_1_$__cuda_sm10x_tcgen05_guardrail_trap_phase_invalid_during_alloc) ;  /* 0x000000c800107944 */ /* 0x002fea0003c00000 */
.L_x_8:
[----:B------:R-:W-:Y:S05]  /*0fb0*/  WARPSYNC.ALL ;  /* 0x0000000000007948 */ /* 0x000fea0003800000 */
[----:B------:R-:W-:Y:S01]  /*0fc0*/  NOP ;  /* 0x0000000000007918 */ /* 0x000fe20000000000 */
[----:B------:R-:W2:Y:S01]  /*0fd0*/  LDCU UR10, c[0x0][0x640] ;  /* 0x0000c800ff0a77ac */ /* 0x000ea20008000800 */
[----:B------:R-:W3:Y:S01]  /*0fe0*/  S2UR UR5, SR_CgaCtaId ;  /* 0x00000000000579c3 */ /* 0x000ee20000008800 */
[----:B------:R-:W4:Y:S01]  /*0ff0*/  LDCU UR6, c[0x0][0x654] ;  /* 0x0000ca80ff0677ac */ /* 0x000f220008000800 */
[----:B------:R-:W-:Y:S01]  /*1000*/  UMOV UR4, 0x400 ;  /* 0x0000040000047882 */ /* 0x000fe20000000000 */
[----:B------:R-:W5:Y:S01]  /*1010*/  LDCU UR16, c[0x0][0x634] ;  /* 0x0000c680ff1077ac */ /* 0x000f620008000800 */
[----:B--2---:R-:W-:-:S04]  /*1020*/  UIMAD.WIDE.U32 UR10, UR39, UR10, URZ ;  /* 0x0000000a270a72a5 */ /* 0x004fc8000f8e00ff */
[----:B------:R-:W-:Y:S02]  /*1030*/  UIADD3 UR10, UPT, UPT, -UR11, UR39, URZ ;  /* 0x000000270b0a7290 */ /* 0x000fe4000fffe1ff */
[----:B---3--:R-:W-:Y:S02]  /*1040*/  ULEA UR4, UR5, UR4, 0x18 ;  /* 0x0000000405047291 */ /* 0x008fe4000f8ec0ff */
[----:B------:R-:W-:-:S04]  /*1050*/  USHF.R.U32.HI UR10, URZ, UR22, UR10 ;  /* 0x00000016ff0a7299 */ /* 0x000fc8000801160a */
[----:B------:R-:W-:Y:S02]  /*1060*/  UIADD3 UR10, UPT, UPT, UR11, UR10, URZ ;  /* 0x0000000a0b0a7290 */ /* 0x000fe4000fffe0ff */
[----:B------:R-:W-:Y:S02]  /*1070*/  UIADD3 UR11, UPT, UPT, UR4, 0x3800, URZ ;  /* 0x00003800040b7890 */ /* 0x000fe4000fffe0ff */
[----:B------:R-:W-:-:S04]  /*1080*/  USHF.R.U32.HI UR10, URZ, UR15, UR10 ;  /* 0x0000000fff0a7299 */ /* 0x000fc8000801160a */
[----:B----4-:R-:W-:Y:S02]  /*1090*/  UISETP.GE.AND UP0, UPT, UR10, UR6, UPT ;  /* 0x000000060a00728c */ /* 0x010fe4000bf06270 */
[----:B------:R-:W-:Y:S02]  /*10a0*/  USHF.R.U32.HI UR6, URZ, 0x4, UR11 ;  /* 0x00000004ff067899 */ /* 0x000fe4000801160b */
[----:B------:R-:W-:Y:S02]  /*10b0*/  UIADD3 UR10, UPT, UPT, -UR10, URZ, URZ ;  /* 0x000000ff0a0a7290 */ /* 0x000fe4000fffe1ff */
[----:B------:R-:W-:Y:S01]  /*10c0*/  ULOP3.LUT UR6, UR6, 0x3fc0, URZ, 0xc0, !UPT ;  /* 0x00003fc006067892 */ /* 0x000fe2000f8ec0ff */
[----:B------:R-:W2:Y:S03]  /*10d0*/  LDCU UR11, c[0x0][0x63c] ;  /* 0x0000c780ff0b77ac */ /* 0x000ea60008000800 */
[----:B------:R-:W-:Y:S01]  /*10e0*/  ULOP3.LUT UR6, UR6, 0x10000, URZ, 0xfc, !UPT ;  /* 0x0001000006067892 */ /* 0x000fe2000f8efcff */
[----:B-----5:R-:W3:Y:S05]  /*10f0*/  @UP0 LDCU UR16, c[0x0][0x64c] ;  /* 0x0000c980ff1007ac */ /* 0x020eea0008000800 */
[----:B-1----:R-:W-:Y:S01]  /*1100*/  MOV R3, UR6 ;  /* 0x0000000600037c02 */ /* 0x002fe20008000f00 */
[----:B------:R-:W-:-:S02]  /*1110*/  USEL UR12, UR30, UR7, !UP0 ;  /* 0x000000071e0c7287 */ /* 0x000fc4000c000000 */
[----:B------:R-:W-:Y:S02]  /*1120*/  USEL UR6, UR23, UR14, !UP0 ;  /* 0x0000000e17067287 */ /* 0x000fe4000c000000 */
[----:B------:R-:W-:Y:S01]  /*1130*/  ULOP3.LUT UR12, UR12, 0xff, URZ, 0xc0, !UPT ;  /* 0x000000ff0c0c7892 */ /* 0x000fe2000f8ec0ff */
[----:B------:R-:W1:Y:S01]  /*1140*/  SHFL.IDX PT, R3, R3, RZ, 0x1f ;  /* 0x00001fff03037589 */ /* 0x000e6200000e0000 */
[----:B------:R-:W-:Y:S02]  /*1150*/  ULOP3.LUT UR6, UR6, 0xff, URZ, 0xc0, !UPT ;  /* 0x000000ff06067892 */ /* 0x000fe4000f8ec0ff */
[----:B--2---:R-:W-:Y:S01]  /*1160*/  UIMAD UR11, UR10, UR11, UR39 ;  /* 0x0000000b0a0b72a4 */ /* 0x004fe2000f8e0227 */
[----:B------:R-:W2:Y:S03]  /*1170*/  LDCU UR10, c[0x0][0x60c] ;  /* 0x0000c180ff0a77ac */ /* 0x000ea60008000800 */
[----:B---3--:R-:W-:-:S07]  /*1180*/  UIMAD.WIDE.U32 UR16, UR11, UR16, URZ ;  /* 0x000000100b1072a5 */ /* 0x008fce000f8e00ff */
[----:B------:R-:W-:Y:S02]  /*1190*/  UMOV UR13, UR17 ;  /* 0x00000011000d7c82 */ /* 0x000fe40008000000 */
[----:B------:R-:W-:-:S04]  /*11a0*/  UIADD3 UR11, UPT, UPT, UR11, -UR13, URZ ;  /* 0x8000000d0b0b7290 */ /* 0x000fc8000fffe0ff */
[----:B------:R-:W-:Y:S02]  /*11b0*/  USHF.R.U32.HI UR11, URZ, UR12, UR11 ;  /* 0x0000000cff0b7299 */ /* 0x000fe4000801160b */
[----:B--2---:R-:W-:Y:S01]  /*11c0*/  UISETP.GE.AND UP0, UPT, UR39, UR10, UPT ;  /* 0x0000000a2700728c */ /* 0x004fe2000bf06270 */
[----:B-1----:R-:W-:Y:S01]  /*11d0*/  R2UR UR44, R3 ;  /* 0x00000000032c72ca */ /* 0x002fe200000e0000 */
[----:B------:R-:W-:-:S04]  /*11e0*/  UIADD3 UR11, UPT, UPT, UR13, UR11, URZ ;  /* 0x0000000b0d0b7290 */ /* 0x000fc8000fffe0ff */
[----:B------:R-:W-:Y:S01]  /*11f0*/  USHF.R.U32.HI UR6, URZ, UR6, UR11 ;  /* 0x00000006ff067299 */ /* 0x000fe2000801160b */
[----:B------:R-:W-:Y:S06]  /*1200*/  BAR.SYNC.DEFER_BLOCKING 0x2, 0x120 ;  /* 0x0084800000007b1d */ /* 0x000fec0000010000 */
[----:B------:R-:W1:Y:S01]  /*1210*/  LDS R12, [UR4+0x188] ;  /* 0x00018804ff0c7984 */ /* 0x000e620008000800 */
[----:B------:R-:W-:Y:S05]  /*1220*/  BRA.U UP0, `(.L_x_11) ;  /* 0x0000000d00ac7547 */ /* 0x000fea000b800000 */
[----:B------:R-:W2:Y:S02]  /*1230*/  SYNCS.PHASECHK.TRANS64.TRYWAIT P0, [UR4], RZ ;  /* 0x000000ffff0075a7 */ /* 0x000ea40008001104 */
[----:B--2---:R-:W-:Y:S05]  /*1240*/  @!P0 BRA `(.L_x_12) ;  /* 0x000000b800788947 */ /* 0x004fea0003800000 */
.L_x_61:
[----:B------:R-:W3:Y:S01]  /*1250*/  SYNCS.PHASECHK.TRANS64.TRYWAIT P0, [UR4+0x10], RZ ;  /* 0x000010ffff0075a7 */ /* 0x000ee20008001104 */
[----:B------:R-:W4:Y:S01]  /*1260*/  LDCU UR5, c[0x0][0x614] ;  /* 0x0000c280ff0577ac */ /* 0x000f220008000800 */
[----:B--2---:R-:W-:Y:S02]  /*1270*/  IMAD.MOV.U32 R3, RZ, RZ, RZ ;  /* 0x000000ffff037224 */ /* 0x004fe400078e00ff */
[----:B------:R-:W-:Y:S01]  /*1280*/  IMAD.MOV.U32 R4, RZ, RZ, RZ ;  /* 0x000000ffff047224 */ /* 0x000fe200078e00ff */
[----:B------:R-:W2:Y:S01]  /*1290*/  LDCU UR12, c[0x0][0x38c] ;  /* 0x00007180ff0c77ac */ /* 0x000ea20008000800 */
[----:B------:R-:W5:Y:S01]  /*12a0*/  LDCU UR16, c[0x0][0x380] ;  /* 0x00007000ff1077ac */ /* 0x000f620008000800 */
[----:B------:R-:W-:Y:S01]  /*12b0*/  UIADD3 UR34, UPT, UPT, UR4, 0x6800, URZ ;  /* 0x0000680004227890 */ /* 0x000fe2000fffe0ff */
[----:B------:R-:W-:Y:S01]  /*12c0*/  UMOV UR28, 0x0 ;  /* 0x00000000001c7882 */ /* 0x000fe20000000000 */
[----:B------:R-:W-:Y:S02]  /*12d0*/  UMOV UR29, 0x1 ;  /* 0x00000001001d7882 */ /* 0x000fe40000000000 */
[----:B------:R-:W-:-:S02]  /*12e0*/  USHF.R.U32.HI UR34, URZ, 0x4, UR34 ;  /* 0x00000004ff227899 */ /* 0x000fc40008011622 */
[----:B----4-:R-:W-:Y:S02]  /*12f0*/  UIADD3 UR5, UPT, UPT, -UR6, UR5, URZ ;  /* 0x0000000506057290 */ /* 0x010fe4000fffe1ff */
[----:B------:R-:W-:Y:S02]  /*1300*/  ULOP3.LUT UR34, UR34, 0x3fc0, URZ, 0xc0, !UPT ;  /* 0x00003fc022227892 */ /* 0x000fe4000f8ec0ff */
[----:B--2---:R-:W-:Y:S02]  /*1310*/  UIADD3 UR13, UPT, UPT, -UR12, URZ, URZ ;  /* 0x000000ff0c0d7290 */ /* 0x004fe4000fffe1ff */
[----:B------:R-:W-:Y:S02]  /*1320*/  UIADD3 UR8, UPT, UPT, UR12, -0x1, URZ ;  /* 0xffffffff0c087890 */ /* 0x000fe4000fffe0ff */
[----:B-----5:R-:W-:Y:S02]  /*1330*/  UIADD3 UR16, UPT, UPT, UR12, -UR16, URZ ;  /* 0x800000100c107290 */ /* 0x020fe4000fffe0ff */
[----:B------:R-:W-:-:S02]  /*1340*/  USHF.R.S32.HI UR13, URZ, 0x1f, UR13 ;  /* 0x0000001fff0d7899 */ /* 0x000fc4000801140d */
[----:B------:R-:W-:Y:S02]  /*1350*/  ULEA UR16, UR5, UR16, 0x7 ;  /* 0x0000001005107291 */ /* 0x000fe4000f8e38ff */
[----:B------:R-:W-:Y:S02]  /*1360*/  UISETP.GT.AND UP0, UPT, UR12, URZ, UPT ;  /* 0x000000ff0c00728c */ /* 0x000fe4000bf04270 */
[----:B------:R-:W-:Y:S02]  /*1370*/  UIADD3 UR9, UPT, UPT, -UR16, URZ, URZ ;  /* 0x000000ff10097290 */ /* 0x000fe4000fffe1ff */
[----:B------:R-:W-:Y:S02]  /*1380*/  UIADD3 UR5, UPT, UPT, UR16, -0x1, URZ ;  /* 0xffffffff10057890 */ /* 0x000fe4000fffe0ff */
[----:B------:R-:W-:Y:S02]  /*1390*/  USHF.R.S32.HI UR9, URZ, 0x1f, UR9 ;  /* 0x0000001fff097899 */ /* 0x000fe40008011409 */
[----:B------:R-:W-:-:S02]  /*13a0*/  USHF.R.S32.HI UR6, URZ, 0x1f, UR8 ;  /* 0x0000001fff067899 */ /* 0x000fc40008011408 */
[----:B------:R-:W-:Y:S02]  /*13b0*/  ULEA.HI UR12, UR13, -UR12, URZ, 0x7 ;  /* 0x8000000c0d0c7291 */ /* 0x000fe4000f8f38ff */
[----:B------:R-:W-:Y:S02]  /*13c0*/  USHF.R.S32.HI UR13, URZ, 0x1f, UR5 ;  /* 0x0000001fff0d7899 */ /* 0x000fe40008011405 */
[----:B------:R-:W-:Y:S02]  /*13d0*/  ULEA.HI UR9, UR9, -UR16, URZ, 0x7 ;  /* 0x8000001009097291 */ /* 0x000fe4000f8f38ff */
[----:B------:R-:W-:Y:S01]  /*13e0*/  ULEA.HI UR6, UR6, UR8, URZ, 0x7 ;  /* 0x0000000806067291 */ /* 0x000fe2000f8f38ff */
[----:B------:R-:W-:Y:S01]  /*13f0*/  R2UR UR8, R3 ;  /* 0x00000000030872ca */ /* 0x000fe200000e0000 */
[----:B------:R-:W-:Y:S02]  /*1400*/  ULOP3.LUT UR34, UR34, 0x10000, URZ, 0xfc, !UPT ;  /* 0x0001000022227892 */ /* 0x000fe4000f8efcff */
[----:B------:R-:W-:-:S02]  /*1410*/  USHF.R.S32.HI UR12, URZ, 0x7, UR12 ;  /* 0x00000007ff0c7899 */ /* 0x000fc4000801140c */
[----:B------:R-:W-:Y:S01]  /*1420*/  ULEA.HI UR13, UR13, UR5, URZ, 0x7 ;  /* 0x000000050d0d7291 */ /* 0x000fe2000f8f38ff */
[----:B------:R-:W-:Y:S01]  /*1430*/  R2UR UR5, R3 ;  /* 0x00000000030572ca */ /* 0x000fe200000e0000 */
[----:B------:R-:W-:Y:S02]  /*1440*/  USHF.R.S32.HI UR9, URZ, 0x7, UR9 ;  /* 0x00000007ff097899 */ /* 0x000fe40008011409 */
[----:B------:R-:W-:Y:S01]  /*1450*/  @UP0 UIMAD.WIDE UR18, UR6, 0x2000000, UR28 ;  /* 0x02000000061208a5 */ /* 0x000fe2000f8e021c */
[----:B------:R-:W-:Y:S01]  /*1460*/  R2UR UR6, R4 ;  /* 0x00000000040672ca */ /* 0x000fe200000e0000 */
[----:B------:R-:W-:Y:S02]  /*1470*/  UIADD3 UR42, UPT, UPT, UR44, 0x100, URZ ;  /* 0x000001002c2a7890 */ /* 0x000fe4000fffe0ff */
[----:B------:R-:W-:Y:S01]  /*1480*/  UIADD3 UR40, UPT, UPT, UR44, 0x200, URZ ;  /* 0x000002002c287890 */ /* 0x000fe2000fffe0ff */
[----:B------:R-:W-:Y:S01]  /*1490*/  UMOV UR26, 0x0 ;  /* 0x00000000001a7882 */ /* 0x000fe20000000000 */
[----:B------:R-:W-:Y:S01]  /*14a0*/  UMOV UR27, 0x8200010 ;  /* 0x08200010001b7882 */ /* 0x000fe20000000000 */
[----:B------:R-:W-:Y:S01]  /*14b0*/  UMOV UR24, 0x0 ;  /* 0x0000000000187882 */ /* 0x000fe20000000000 */
[----:B------:R-:W-:Y:S01]  /*14c0*/  UMOV UR25, 0x8200010 ;  /* 0x0820001000197882 */ /* 0x000fe20000000000 */
[----:B------:R-:W-:Y:S01]  /*14d0*/  UMOV UR20, 0x0 ;  /* 0x0000000000147882 */ /* 0x000fe20000000000 */
[----:B------:R-:W-:Y:S01]  /*14e0*/  UMOV UR21, 0x8200010 ;  /* 0x0820001000157882 */ /* 0x000fe20000000000 */
[----:B------:R-:W-:-:S02]  /*14f0*/  UIADD3 UR11, UPT, UPT, UR4, 0x110, URZ ;  /* 0x00000110040b7890 */ /* 0x000fc4000fffe0ff */
[----:B------:R-:W-:Y:S02]  /*1500*/  UIADD3 UR10, UPT, UPT, UR4, 0x90, URZ ;  /* 0x00000090040a7890 */ /* 0x000fe4000fffe0ff */
[----:B------:R-:W-:Y:S02]  /*1510*/  UIADD3 UR32, UPT, UPT, UR34, 0x100, URZ ;  /* 0x0000010022207890 */ /* 0x000fe4000fffe0ff */
[----:B------:R-:W-:Y:S02]  /*1520*/  UIADD3 UR28, UPT, UPT, UR34, 0x200, URZ ;  /* 0x00000200221c7890 */ /* 0x000fe4000fffe0ff */
[----:B------:R-:W-:Y:S02]  /*1530*/  UIADD3 UR12, UPT, UPT, -UR12, URZ, URZ ;  /* 0x000000ff0c0c7290 */ /* 0x000fe4000fffe1ff */
[----:B------:R-:W-:Y:S02]  /*1540*/  ULEA.HI.SX32 UR13, UR13, 0x1, 0x19 ;  /* 0x000000010d0d7891 */ /* 0x000fe4000f8fcaff */
[----:B------:R-:W-:Y:S01]  /*1550*/  UIADD3 UR9, UPT, UPT, -UR9, URZ, URZ ;  /* 0x000000ff09097290 */ /* 0x000fe2000fffe1ff */
[----:B------:R-:W-:Y:S01]  /*1560*/  UMOV UR45, 0xc0004010 ;  /* 0xc0004010002d7882 */ /* 0x000fe20000000000 */
[----:B------:R-:W-:Y:S01]  /*1570*/  UISETP.GT.AND UP1, UPT, UR16, URZ, UPT ;  /* 0x000000ff1000728c */ /* 0x000fe2000bf24270 */
[----:B------:R-:W-:Y:S01]  /*1580*/  UMOV UR43, 0xc0004010 ;  /* 0xc0004010002b7882 */ /* 0x000fe20000000000 */
[----:B------:R-:W-:Y:S01]  /*1590*/  UMOV UR41, 0xc0004010 ;  /* 0xc000401000297882 */ /* 0x000fe20000000000 */
[----:B------:R-:W-:Y:S01]  /*15a0*/  UMOV UR35, 0xc0004010 ;  /* 0xc000401000237882 */ /* 0x000fe20000000000 */
[----:B------:R-:W-:Y:S01]  /*15b0*/  UMOV UR33, 0xc0004010 ;  /* 0xc000401000217882 */ /* 0x000fe20000000000 */
[----:B------:R-:W-:Y:S01]  /*15c0*/  UMOV UR29, 0xc0004010 ;  /* 0xc0004010001d7882 */ /* 0x000fe20000000000 */
[----:B---3--:R-:W-:Y:S05]  /*15d0*/  @!P0 BRA `(.L_x_13) ;  /* 0x000000b400ac8947 */ /* 0x008fea0003800000 */
.L_x_63:
[----:B------:R-:W-:Y:S01]  /*15e0*/  UTCQMMA gdesc[UR44], gdesc[UR34], tmem[UR8], tmem[UR26], idesc[UR27], !UPT ;  /* 0x00ff1a222c0075ea */ /* 0x000fe2000f800308 */
[----:B------:R3:W-:Y:S01]  /*15f0*/  UTCQMMA gdesc[UR42], gdesc[UR32], tmem[UR6], tmem[UR24], idesc[UR25], UPT ;  /* 0x00ff18202a0075ea */ /* 0x0007e2000b800306 */
[----:B------:R4:W-:Y:S01]  /*1600*/  UTCQMMA gdesc[UR40], gdesc[UR28], tmem[UR5], tmem[UR20], idesc[UR21], UPT ;  /* 0x00ff141c280075ea */ /* 0x0009e2000b800305 */
[----:B------:R4:W-:Y:S01]  /*1610*/  UTCBAR [UR11], URZ ;  /* 0x000000ff0b0073e9 */ /* 0x0009e200080000ff */
[----:B------:R-:W-:Y:S01]  /*1620*/  @!UP1 UMOV UR13, UR9 ;  /* 0x00000009000d9c82 */ /* 0x000fe20008000000 */
[----:B------:R-:W-:Y:S01]  /*1630*/  @UP0 UMOV UR12, UR19 ;  /* 0x00000013000c0c82 */ /* 0x000fe20008000000 */
[----:B------:R4:W-:Y:S01]  /*1640*/  UTCBAR [UR10], URZ ;  /* 0x000000ff0a0073e9 */ /* 0x0009e200080000ff */
[----:B------:R-:W-:Y:S01]  /*1650*/  UISETP.LT.AND UP0, UPT, UR13, UR12, UPT ;  /* 0x0000000c0d00728c */ /* 0x000fe2000bf01270 */
[----:B------:R-:W-:-:S03]  /*1660*/  CS2R R10, SRZ ;  /* 0x00000000000a7805 */ /* 0x000fc6000001ff00 */
[----:B------:R-:W-:-:S03]  /*1670*/  USEL UR9, UR13, UR12, UP0 ;  /* 0x0000000c0d097287 */ /* 0x000fc60008000000 */
[----:B------:R-:W-:Y:S01]  /*1680*/  UMOV UR13, URZ ;  /* 0x000000ff000d7c82 */ /* 0x000fe20008000000 */
[----:B------:R-:W-:Y:S01]  /*1690*/  UISETP.GE.AND UP0, UPT, UR9, 0x2, UPT ;  /* 0x000000020900788c */ /* 0x000fe2000bf06270 */
[----:B---3--:R-:W-:-:S08]  /*16a0*/  UMOV UR6, 0x1 ;  /* 0x0000000100067882 */ /* 0x008fd00000000000 */
[----:B------:R-:W-:Y:S05]  /*16b0*/  BRA.U !UP0, `(.L_x_14) ;  /* 0x0000000508a07547 */ /* 0x000fea000b800000 */
[----:B------:R-:W-:Y:S02]  /*16c0*/  CS2R R10, SRZ ;  /* 0x00000000000a7805 */ /* 0x000fe4000001ff00 */
[----:B------:R-:W-:Y:S01]  /*16d0*/  CS2R R4, SRZ ;  /* 0x0000000000047805 */ /* 0x000fe2000001ff00 */
[----:B--2---:R-:W-:Y:S01]  /*16e0*/  IMAD.MOV.U32 R3, RZ, RZ, RZ ;  /* 0x000000ffff037224 */ /* 0x004fe200078e00ff */
[----:B------:R-:W-:Y:S01]  /*16f0*/  UIADD3 UR9, UPT, UPT, -UR9, URZ, URZ ;  /* 0x000000ff09097290 */ /* 0x000fe2000fffe1ff */
[----:B------:R-:W-:Y:S01]  /*1700*/  UMOV UR6, 0x1 ;  /* 0x0000000100067882 */ /* 0x000fe20000000000 */
[----:B------:R-:W-:Y:S01]  /*1710*/  UMOV UR13, URZ ;  /* 0x000000ff000d7c82 */ /* 0x000fe20008000000 */
[----:B------:R-:W-:Y:S01]  /*1720*/  UMOV UR36, 0x0 ;  /* 0x0000000000247882 */ /* 0x000fe20000000000 */
[----:B------:R-:W-:Y:S01]  /*1730*/  UMOV UR37, 0x8190010 ;  /* 0x0819001000257882 */ /* 0x000fe20000000000 */
[----:B------:R-:W-:Y:S01]  /*1740*/  UMOV UR34, 0x0 ;  /* 0x0000000000227882 */ /* 0x000fe20000000000 */
[----:B------:R-:W-:Y:S01]  /*1750*/  UMOV UR35, 0x8190010 ;  /* 0x0819001000237882 */ /* 0x000fe20000000000 */
[----:B------:R-:W-:Y:S01]  /*1760*/  UMOV UR32, 0x0 ;  /* 0x0000000000207882 */ /* 0x000fe20000000000 */
[----:B------:R-:W-:Y:S01]  /*1770*/  UMOV UR33, 0x8190010 ;  /* 0x0819001000217882 */ /* 0x000fe20000000000 */
[----:B----4-:R-:W-:Y:S01]  /*1780*/  UMOV UR28, 0x0 ;  /* 0x00000000001c7882 */ /* 0x010fe20000000000 */
[----:B------:R-:W-:Y:S01]  /*1790*/  UMOV UR29, 0x8190010 ;  /* 0x08190010001d7882 */ /* 0x000fe20000000000 */
[----:B------:R-:W-:Y:S01]  /*17a0*/  UMOV UR18, 0x0 ;  /* 0x0000000000127882 */ /* 0x000fe20000000000 */
[----:B------:R-:W-:Y:S01]  /*17b0*/  UMOV UR19, 0x8200010 ;  /* 0x0820001000137882 */ /* 0x000fe20000000000 */
[----:B------:R-:W-:Y:S01]  /*17c0*/  UMOV UR16, 0x0 ;  /* 0x0000000000107882 */ /* 0x000fe20000000000 */
[----:B------:R-:W-:Y:S01]  /*17d0*/  UMOV UR17, 0x8200010 ;  /* 0x0820001000117882 */ /* 0x000fe20000000000 */
[----:B------:R-:W-:Y:S01]  /*17e0*/  UIADD3 UR8, UPT, UPT, UR4, 0x110, URZ ;  /* 0x0000011004087890 */ /* 0x000fe2000fffe0ff */
[----:B------:R-:W-:Y:S01]  /*17f0*/  UMOV UR10, 0x0 ;  /* 0x00000000000a7882 */ /* 0x000fe20000000000 */
[----:B------:R-:W-:-:S10]  /*1800*/  UMOV UR11, 0x8200010 ;  /* 0x08200010000b7882 */ /* 0x000fd40000000000 */
.L_x_19:
[----:B-----5:R-:W-:Y:S01]  /*1810*/  ULEA UR12, UR6, UR4, 0x3 ;  /* 0x00000004060c7291 */ /* 0x020fe2000f8e18ff */
[----:B------:R-:W-:Y:S02]  /*1820*/  SHF.L.U32 R15, R10, 0x1f, RZ ;  /* 0x0000001f0a0f7819 */ /* 0x000fe400000006ff */
[----:B--2---:R-:W-:Y:S06]  /*1830*/  SHF.L.U32 R9, R11, 0x1f, RZ ;  /* 0x0000001f0b097819 */ /* 0x004fec00000006ff */
[----:B------:R-:W2:Y:S02]  /*1840*/  SYNCS.PHASECHK.TRANS64.TRYWAIT P0, [UR12+0x10], R15 ;  /* 0x0000100fff0075a7 */ /* 0x000ea4000800110c */
[----:B--2---:R-:W-:Y:S05]  /*1850*/  @!P0 BRA `(.L_x_15) ;  /* 0x000000b400248947 */ /* 0x004fea0003800000 */
.L_x_65:
[----:B------:R-:W-:Y:S01]  /*1860*/  UIMAD UR5, UR6, 0x3000, UR4 ;  /* 0x00003000060578a4 */ /* 0x000fe2000f8e0204 */
[----:B------:R-:W3:Y:S01]  /*1870*/  SYNCS.PHASECHK.TRANS64.TRYWAIT P0, [UR4+0x118], R9 ;  /* 0x00011809ff0075a7 */ /* 0x000ee20008001104 */
[----:B------:R-:W-:Y:S01]  /*1880*/  UISETP.NE.U32.AND UP0, UPT, UR13, URZ, UPT ;  /* 0x000000ff0d00728c */ /* 0x000fe2000bf05070 */
[----:B------:R-:W-:Y:S01]  /*1890*/  IMAD.MOV.U32 R8, RZ, RZ, 0x40 ;  /* 0x00000040ff087424 */ /* 0x000fe200078e00ff */
[----:B------:R-:W-:Y:S01]  /*18a0*/  UIADD3 UR20, UPT, UPT, UR5, 0x6800, URZ ;  /* 0x0000680005147890 */ /* 0x000fe2000fffe0ff */
[----:B------:R-:W-:Y:S01]  /*18b0*/  IMAD.MOV.U32 R7, RZ, RZ, 0x100 ;  /* 0x00000100ff077424 */ /* 0x000fe200078e00ff */
[----:B------:R-:W-:Y:S01]  /*18c0*/  UMOV UR49, 0xc0004010 ;  /* 0xc000401000317882 */ /* 0x000fe20000000000 */
[----:B--2---:R-:W-:Y:S01]  /*18d0*/  IMAD.MOV.U32 R6, RZ, RZ, 0x48 ;  /* 0x00000048ff067424 */ /* 0x004fe200078e00ff */
[----:B------:R-:W-:Y:S01]  /*18e0*/  USHF.R.U32.HI UR20, URZ, 0x4, UR20 ;  /* 0x00000004ff147899 */ /* 0x000fe20008011614 */
[----:B------:R-:W-:Y:S01]  /*18f0*/  R2UR UR26, R8 ;  /* 0x00000000081a72ca */ /* 0x000fe200000e0000 */
[----:B------:R-:W-:Y:S01]  /*1900*/  IMAD.MOV.U32 R8, RZ, RZ, 0x100 ;  /* 0x00000100ff087424 */ /* 0x000fe200078e00ff */
[----:B------:R-:W-:Y:S01]  /*1910*/  R2UR UR27, R7 ;  /* 0x00000000071b72ca */ /* 0x000fe200000e0000 */
[----:B------:R-:W-:Y:S01]  /*1920*/  ULOP3.LUT UR20, UR20, 0x3fc0, URZ, 0xc0, !UPT ;  /* 0x00003fc014147892 */ /* 0x000fe2000f8ec0ff */
[----:B------:R-:W-:Y:S01]  /*1930*/  R2UR UR24, R6 ;  /* 0x00000000061872ca */ /* 0x000fe200000e0000 */
[----:B------:R-:W-:Y:S01]  /*1940*/  IMAD.MOV.U32 R7, RZ, RZ, 0x50 ;  /* 0x00000050ff077424 */ /* 0x000fe200078e00ff */
[----:B------:R-:W-:Y:S01]  /*1950*/  R2UR UR25, R8 ;  /* 0x00000000081972ca */ /* 0x000fe200000e0000 */
[----:B------:R-:W-:Y:S01]  /*1960*/  ULOP3.LUT UR48, UR20, 0x1000000, URZ, 0xfc, !UPT ;  /* 0x0100000014307892 */ /* 0x000fe2000f8efcff */
[----:B------:R-:W-:Y:S01]  /*1970*/  IMAD.MOV.U32 R6, RZ, RZ, 0x100 ;  /* 0x00000100ff067424 */ /* 0x000fe200078e00ff */
[----:B------:R-:W-:Y:S01]  /*1980*/  UMOV UR53, 0xc0004010 ;  /* 0xc000401000357882 */ /* 0x000fe20000000000 */
[----:B------:R-:W-:Y:S01]  /*1990*/  R2UR UR20, R7 ;  /* 0x00000000071472ca */ /* 0x000fe200000e0000 */
[----:B------:R-:W-:Y:S02]  /*19a0*/  UIADD3 UR52, UPT, UPT, UR48, 0x40, URZ ;  /* 0x0000004030347890 */ /* 0x000fe4000fffe0ff */
[----:B------:R-:W-:Y:S01]  /*19b0*/  UIADD3 UR50, UPT, UPT, UR48, 0x80, URZ ;  /* 0x0000008030327890 */ /* 0x000fe2000fffe0ff */
[----:B------:R-:W-:Y:S01]  /*19c0*/  R2UR UR21, R6 ;  /* 0x00000000061572ca */ /* 0x000fe200000e0000 */
[----:B------:R-:W-:Y:S01]  /*19d0*/  UMOV UR51, 0xc0004010 ;  /* 0xc000401000337882 */ /* 0x000fe20000000000 */
[----:B------:R-:W-:Y:S02]  /*19e0*/  @!UPT UIADD3 URZ, UPT, UPT, URZ, URZ, URZ ;  /* 0x000000fffffff290 */ /* 0x000fe4000fffe0ff */
[----:B---3--:R-:W-:Y:S11]  /*19f0*/  @!P0 BRA `(.L_x_16) ;  /* 0x000000b000d88947 */ /* 0x008ff60003800000 */
.L_x_67:
[----:B------:R3:W-:Y:S01]  /*1a00*/  UTCQMMA tmem[UR26], gdesc[UR48], tmem[UR27], tmem[UR36], idesc[UR37], UP0 ;  /* 0x00ff24301a0079ea */ /* 0x0007e2000800031b */
[----:B------:R4:W-:Y:S01]  /*1a10*/  UTCQMMA tmem[UR24], gdesc[UR52], tmem[UR25], tmem[UR34], idesc[UR35], UPT ;  /* 0x00ff2234180079ea */ /* 0x0009e2000b800319 */
[----:B------:R5:W-:Y:S01]  /*1a20*/  UTCQMMA tmem[UR20], gdesc[UR50], tmem[UR21], tmem[UR32], idesc[UR33], UPT ;  /* 0x00ff2032140079ea */ /* 0x000be2000b800315 */
[----:B------:R-:W2:Y:S01]  /*1a30*/  SYNCS.PHASECHK.TRANS64.TRYWAIT P0, [UR4+0x120], R9 ;  /* 0x00012009ff0075a7 */ /* 0x000ea20008001104 */
[----:B------:R-:W-:Y:S01]  /*1a40*/  UIADD3 UR6, UPT, UPT, UR6, 0x1, URZ ;  /* 0x0000000106067890 */ /* 0x000fe2000fffe0ff */
[----:B--2---:R-:W-:Y:S01]  /*1a50*/  IMAD.MOV.U32 R7, RZ, RZ, 0x58 ;  /* 0x00000058ff077424 */ /* 0x004fe200078e00ff */
[----:B------:R-:W-:Y:S01]  /*1a60*/  UIADD3 UR46, UPT, UPT, UR12, 0x90, URZ ;  /* 0x000000900c2e7890 */ /* 0x000fe2000fffe0ff */
[----:B------:R-:W-:Y:S01]  /*1a70*/  IMAD.MOV.U32 R6, RZ, RZ, 0x100 ;  /* 0x00000100ff067424 */ /* 0x000fe200078e00ff */
[----:B------:R-:W-:Y:S02]  /*1a80*/  UISETP.NE.AND UP0, UPT, UR6, 0x10, UPT ;  /* 0x000000100600788c */ /* 0x000fe4000bf05270 */
[----:B------:R-:W-:Y:S02]  /*1a90*/  R2UR UR5, R7 ;  /* 0x00000000070572ca */ /* 0x000fe400000e0000 */
[----:B------:R-:W-:Y:S01]  /*1aa0*/  USEL UR6, UR6, URZ, UP0 ;  /* 0x000000ff06067287 */ /* 0x000fe20008000000 */
[----:B------:R-:W-:Y:S03]  /*1ab0*/  R2UR UR13, R6 ;  /* 0x00000000060d72ca */ /* 0x000fe600000e0000 */
[----:B------:R-:W-:Y:S02]  /*1ac0*/  ULEA UR12, UR6, UR4, 0x3 ;  /* 0x00000004060c7291 */ /* 0x000fe4000f8e18ff */
[----:B---3--:R-:W-:Y:S02]  /*1ad0*/  UIADD3 UR48, UPT, UPT, UR48, 0xc0, URZ ;  /* 0x000000c030307890 */ /* 0x008fe4000fffe0ff */
[----:B----4-:R-:W-:Y:S06]  /*1ae0*/  USEL UR24, URZ, 0x1, UP0 ;  /* 0x00000001ff187887 */ /* 0x010fec0008000000 */
[----:B------:R-:W-:Y:S01]  /*1af0*/  LOP3.LUT R10, R10, UR24, RZ, 0x3c, !PT ;  /* 0x000000180a0a7c12 */ /* 0x000fe2000f8e3cff */
[----:B-----5:R-:W-:Y:S06]  /*1b00*/  @!P0 BRA `(.L_x_17) ;  /* 0x000000b000b08947 */ /* 0x020fec0003800000 */
.L_x_69:
[----:B--2---:R-:W-:Y:S01]  /*1b10*/  SHF.L.U32 R9, R10, 0x1f, RZ ;  /* 0x0000001f0a097819 */ /* 0x004fe200000006ff */
[----:B------:R-:W-:Y:S02]  /*1b20*/  UMOV UR49, 0xc0004010 ;  /* 0xc000401000317882 */ /* 0x000fe40000000000 */
[----:B------:R2:W-:Y:S01]  /*1b30*/  UTCQMMA tmem[UR5], gdesc[UR48], tmem[UR13], tmem[UR28], idesc[UR29], UPT ;  /* 0x00ff1c30050079ea */ /* 0x0005e2000b80030d */
[----:B------:R2:W-:Y:S01]  /*1b40*/  UTCBAR [UR46], URZ ;  /* 0x000000ff2e0073e9 */ /* 0x0005e200080000ff */
[----:B------:R-:W3:Y:S02]  /*1b50*/  SYNCS.PHASECHK.TRANS64.TRYWAIT P0, [UR12+0x10], R9 ;  /* 0x00001009ff0075a7 */ /* 0x000ee4000800110c */
[----:B--23--:R-:W-:Y:S05]  /*1b60*/  @!P0 BRA `(.L_x_18) ;  /* 0x000000b000b48947 */ /* 0x00cfea0003800000 */
.L_x_71:
[----:B------:R-:W-:Y:S01]  /*1b70*/  UIMAD UR5, UR6, 0x3000, UR4 ;  /* 0x00003000060578a4 */ /* 0x000fe2000f8e0204 */
[----:B------:R-:W-:Y:S01]  /*1b80*/  R2UR UR21, R5 ;  /* 0x00000000051572ca */ /* 0x000fe200000e0000 */
[----:B------:R-:W-:Y:S01]  /*1b90*/  UIADD3 UR12, UPT, UPT, UR12, 0x90, URZ ;  /* 0x000000900c0c7890 */ /* 0x000fe2000fffe0ff */
[----:B------:R-:W-:Y:S01]  /*1ba0*/  R2UR UR20, R4 ;  /* 0x00000000041472ca */ /* 0x000fe200000e0000 */
[----:B------:R-:W-:Y:S01]  /*1bb0*/  UIADD3 UR13, UPT, UPT, UR5, 0x6800, URZ ;  /* 0x00006800050d7890 */ /* 0x000fe2000fffe0ff */
[----:B------:R-:W-:Y:S01]  /*1bc0*/  LOP3.LUT R11, R11, 0x1, RZ, 0x3c, !PT ;  /* 0x000000010b0b7812 */ /* 0x000fe200078e3cff */
[----:B------:R-:W-:Y:S02]  /*1bd0*/  UIADD3 UR25, UPT, UPT, UR6, 0x1, URZ ;  /* 0x0000000106197890 */ /* 0x000fe4000fffe0ff */
[----:B------:R-:W-:Y:S02]  /*1be0*/  USHF.R.U32.HI UR13, URZ, 0x4, UR13 ;  /* 0x00000004ff0d7899 */ /* 0x000fe4000801160d */
[----:B------:R-:W-:Y:S02]  /*1bf0*/  UISETP.NE.AND UP0, UPT, UR25, 0x10, UPT ;  /* 0x000000101900788c */ /* 0x000fe4000bf05270 */
[----:B------:R-:W-:Y:S02]  /*1c00*/  ULOP3.LUT UR13, UR13, 0x3fc0, URZ, 0xc0, !UPT ;  /* 0x00003fc00d0d7892 */ /* 0x000fe4000f8ec0ff */
[----:B------:R-:W-:Y:S02]  /*1c10*/  UIADD3 UR9, UPT, UPT, UR9, 0x1, URZ ;  /* 0x0000000109097890 */ /* 0x000fe4000fffe0ff */
[----:B------:R-:W-:Y:S02]  /*1c20*/  ULOP3.LUT UR48, UR13, 0x10000, URZ, 0xfc, !UPT ;  /* 0x000100000d307892 */ /* 0x000fe4000f8efcff */
[----:B------:R-:W-:Y:S01]  /*1c30*/  USEL UR24, URZ, 0x1, UP0 ;  /* 0x00000001ff187887 */ /* 0x000fe20008000000 */
[----:B------:R-:W-:Y:S01]  /*1c40*/  R2UR UR13, R3 ;  /* 0x00000000030d72ca */ /* 0x000fe200000e0000 */
[----:B------:R-:W-:Y:S02]  /*1c50*/  UIADD3 UR46, UPT, UPT, UR48, 0x100, URZ ;  /* 0x00000100302e7890 */ /* 0x000fe4000fffe0ff */
[----:B------:R-:W-:Y:S02]  /*1c60*/  UIADD3 UR26, UPT, UPT, UR48, 0x200, URZ ;  /* 0x00000200301a7890 */ /* 0x000fe4000fffe0ff */
[----:B------:R-:W-:Y:S01]  /*1c70*/  USEL UR6, UR25, URZ, UP0 ;  /* 0x000000ff19067287 */ /* 0x000fe20008000000 */
[----:B------:R-:W-:Y:S01]  /*1c80*/  LOP3.LUT R10, R10, UR24, RZ, 0x3c, !PT ;  /* 0x000000180a0a7c12 */ /* 0x000fe2000f8e3cff */
[----:B------:R-:W-:Y:S01]  /*1c90*/  UISETP.NE.AND UP0, UPT, UR9, -0x1, UPT ;  /* 0xffffffff0900788c */ /* 0x000fe2000bf05270 */
[----:B------:R-:W-:Y:S01]  /*1ca0*/  UMOV UR49, 0xc0004010 ;  /* 0xc000401000317882 */ /* 0x000fe20000000000 */
[----:B------:R-:W-:Y:S01]  /*1cb0*/  UMOV UR47, 0xc0004010 ;  /* 0xc0004010002f7882 */ /* 0x000fe20000000000 */
[----:B------:R-:W-:Y:S01]  /*1cc0*/  UTCQMMA gdesc[UR44], gdesc[UR48], tmem[UR21], tmem[UR18], idesc[UR19], !UPT ;  /* 0x00ff12302c0075ea */ /* 0x000fe2000f800315 */
[----:B------:R-:W-:Y:S01]  /*1cd0*/  UMOV UR27, 0xc0004010 ;  /* 0xc0004010001b7882 */ /* 0x000fe20000000000 */
[----:B------:R-:W-:Y:S01]  /*1ce0*/  UTCQMMA gdesc[UR42], gdesc[UR46], tmem[UR20], tmem[UR16], idesc[UR17], UPT ;  /* 0x00ff102e2a0075ea */ /* 0x000fe2000b800314 */
[----:B------:R3:W-:Y:S01]  /*1cf0*/  UTCQMMA gdesc[UR40], gdesc[UR26], tmem[UR13], tmem[UR10], idesc[UR11], UPT ;  /* 0x00ff0a1a280075ea */ /* 0x0007e2000b80030d */
[----:B------:R5:W-:Y:S01]  /*1d00*/  UTCBAR [UR8], URZ ;  /* 0x000000ff080073e9 */ /* 0x000be200080000ff */
[----:B------:R5:W-:Y:S01]  /*1d10*/  UTCBAR [UR12], URZ ;  /* 0x000000ff0c0073e9 */ /* 0x000be200080000ff */
[----:B---3--:R-:W-:Y:S01]  /*1d20*/  UMOV UR13, 0x1 ;  /* 0x00000001000d7882 */ /* 0x008fe20000000000 */
[----:B------:R-:W-:Y:S05]  /*1d30*/  BRA.U UP0, `(.L_x_19) ;  /* 0xfffffff900b47547 */ /* 0x000fea000b83ffff */
.L_x_14:
[----:B----4-:R-:W-:Y:S01]  /*1d40*/  UIADD3 UR5, UPT, UPT, UR4, 0x8, URZ ;  /* 0x0000000804057890 */ /* 0x010fe2000fffe0ff */
[----:B------:R-:W-:Y:S01]  /*1d50*/  SHF.L.U32 R10, R10, 0x1f, RZ ;  /* 0x0000001f0a0a7819 */ /* 0x000fe200000006ff */
[----:B-----5:R-:W-:Y:S01]  /*1d60*/  ULEA UR8, UR6, UR4, 0x3 ;  /* 0x0000000406087291 */ /* 0x020fe2000f8e18ff */
[----:B--2---:R-:W-:-:S06]  /*1d70*/  SHF.L.U32 R6, R11, 0x1f, RZ ;  /* 0x0000001f0b067819 */ /* 0x004fcc00000006ff */
[----:B------:R2:W-:Y:S02]  /*1d80*/  UTCBAR [UR5], URZ ;  /* 0x000000ff050073e9 */ /* 0x0005e400080000ff */
[----:B------:R-:W3:Y:S02]  /*1d90*/  SYNCS.PHASECHK.TRANS64.TRYWAIT P0, [UR8+0x10], R10 ;  /* 0x0000100aff0075a7 */ /* 0x000ee40008001108 */
[----:B--23--:R-:W-:Y:S05]  /*1da0*/  @!P0 BRA `(.L_x_20) ;  /* 0x000000b000408947 */ /* 0x00cfea0003800000 */
.L_x_73:
[----:B------:R-:W3:Y:S01]  /*1db0*/  SYNCS.PHASECHK.TRANS64.TRYWAIT P0, [UR4+0x118], R6 ;  /* 0x00011806ff0075a7 */ /* 0x000ee20008001104 */
[----:B------:R-:W-:Y:S01]  /*1dc0*/  UIMAD UR32, UR6, 0x3000, UR4 ;  /* 0x00003000062078a4 */ /* 0x000fe2000f8e0204 */
[----:B------:R-:W-:Y:S01]  /*1dd0*/  IMAD.MOV.U32 R4, RZ, RZ, 0x40 ;  /* 0x00000040ff047424 */ /* 0x000fe200078e00ff */
[----:B------:R-:W-:Y:S01]  /*1de0*/  UMOV UR16, 0x400 ;  /* 0x0000040000107882 */ /* 0x000fe20000000000 */
[----:B--2---:R-:W-:Y:S01]  /*1df0*/  IMAD.MOV.U32 R3, RZ, RZ, 0x100 ;  /* 0x00000100ff037424 */ /* 0x004fe200078e00ff */
[----:B------:R-:W-:Y:S02]  /*1e00*/  UIADD3 UR32, UPT, UPT, UR32, 0x6800, URZ ;  /* 0x0000680020207890 */ /* 0x000fe4000fffe0ff */
[----:B------:R-:W-:Y:S01]  /*1e10*/  R2UR UR10, R4 ;  /* 0x00000000040a72ca */ /* 0x000fe200000e0000 */
[----:B------:R-:W-:Y:S01]  /*1e20*/  IMAD.MOV.U32 R4, RZ, RZ, 0x48 ;  /* 0x00000048ff047424 */ /* 0x000fe200078e00ff */
[----:B------:R-:W-:Y:S01]  /*1e30*/  USHF.R.U32.HI UR32, URZ, 0x4, UR32 ;  /* 0x00000004ff207899 */ /* 0x000fe20008011620 */
[C---:B------:R-:W-:Y:S01]  /*1e40*/  R2UR UR11, R3.reuse ;  /* 0x00000000030b72ca */ /* 0x040fe200000e0000 */
[----:B------:R-:W-:Y:S01]  /*1e50*/  UISETP.NE.U32.AND UP0, UPT, UR13, URZ, UPT ;  /* 0x000000ff0d00728c */ /* 0x000fe2000bf05070 */
[C---:B------:R-:W-:Y:S01]  /*1e60*/  R2UR UR9, R3.reuse ;  /* 0x00000000030972ca */ /* 0x040fe200000e0000 */
[----:B------:R-:W-:Y:S01]  /*1e70*/  ULOP3.LUT UR32, UR32, 0x3fc0, URZ, 0xc0, !UPT ;  /* 0x00003fc020207892 */ /* 0x000fe2000f8ec0ff */
[----:B------:R-:W-:Y:S01]  /*1e80*/  R2UR UR6, R4 ;  /* 0x00000000040672ca */ /* 0x000fe200000e0000 */
[----:B------:R-:W-:Y:S01]  /*1e90*/  IMAD.MOV.U32 R4, RZ, RZ, 0x50 ;  /* 0x00000050ff047424 */ /* 0x000fe200078e00ff */
[----:B------:R-:W2:Y:S01]  /*1ea0*/  S2UR UR5, SR_CgaCtaId ;  /* 0x00000000000579c3 */ /* 0x000ea20000008800 */
[----:B------:R-:W-:Y:S01]  /*1eb0*/  ULOP3.LUT UR32, UR32, 0x1000000, URZ, 0xfc, !UPT ;  /* 0x0100000020207892 */ /* 0x000fe2000f8efcff */
[----:B------:R-:W-:Y:S01]  /*1ec0*/  R2UR UR13, R3 ;  /* 0x00000000030d72ca */ /* 0x000fe200000e0000 */
[----:B------:R-:W-:Y:S01]  /*1ed0*/  UMOV UR24, 0x0 ;  /* 0x0000000000187882 */ /* 0x000fe20000000000 */
[----:B------:R-:W-:Y:S01]  /*1ee0*/  R2UR UR12, R4 ;  /* 0x00000000040c72ca */ /* 0x000fe200000e0000 */
[----:B------:R-:W-:-:S02]  /*1ef0*/  UIADD3 UR28, UPT, UPT, UR32, 0x40, URZ ;  /* 0x00000040201c7890 */ /* 0x000fc4000fffe0ff */
[----:B------:R-:W-:Y:S01]  /*1f00*/  UIADD3 UR26, UPT, UPT, UR32, 0x80, URZ ;  /* 0x00000080201a7890 */ /* 0x000fe2000fffe0ff */
[----:B------:R-:W-:Y:S01]  /*1f10*/  UMOV UR25, 0x8190010 ;  /* 0x0819001000197882 */ /* 0x000fe20000000000 */
[----:B------:R-:W-:Y:S01]  /*1f20*/  UMOV UR20, 0x0 ;  /* 0x0000000000147882 */ /* 0x000fe20000000000 */
[----:B------:R-:W-:Y:S01]  /*1f30*/  UMOV UR21, 0x8190010 ;  /* 0x0819001000157882 */ /* 0x000fe20000000000 */
[----:B------:R-:W-:Y:S01]  /*1f40*/  UMOV UR18, 0x0 ;  /* 0x0000000000127882 */ /* 0x000fe20000000000 */
[----:B------:R-:W-:Y:S01]  /*1f50*/  UMOV UR19, 0x8190010 ;  /* 0x0819001000137882 */ /* 0x000fe20000000000 */
[----:B------:R-:W-:Y:S01]  /*1f60*/  UMOV UR33, 0xc0004010 ;  /* 0xc000401000217882 */ /* 0x000fe20000000000 */
[----:B------:R-:W-:Y:S01]  /*1f70*/  UMOV UR29, 0xc0004010 ;  /* 0xc0004010001d7882 */ /* 0x000fe20000000000 */
[----:B------:R-:W-:Y:S01]  /*1f80*/  UMOV UR27, 0xc0004010 ;  /* 0xc0004010001b7882 */ /* 0x000fe20000000000 */
[----:B--2---:R-:W-:Y:S01]  /*1f90*/  ULEA UR16, UR5, UR16, 0x18 ;  /* 0x0000001005107291 */ /* 0x004fe2000f8ec0ff */
[----:B---3--:R-:W-:Y:S11]  /*1fa0*/  @!P0 BRA `(.L_x_21) ;  /* 0x000000ac00dc8947 */ /* 0x008ff60003800000 */
.L_x_75:
[----:B------:R3:W-:Y:S01]  /*1fb0*/  UTCQMMA tmem[UR10], gdesc[UR32], tmem[UR11], tmem[UR24], idesc[UR25], UP0 ;  /* 0x00ff18200a0079ea */ /* 0x0007e2000800030b */
[----:B------:R3:W-:Y:S01]  /*1fc0*/  UTCQMMA tmem[UR6], gdesc[UR28], tmem[UR9], tmem[UR20], idesc[UR21], UPT ;  /* 0x00ff141c060079ea */ /* 0x0007e2000b800309 */
[----:B------:R3:W-:Y:S01]  /*1fd0*/  UTCQMMA tmem[UR12], gdesc[UR26], tmem[UR13], tmem[UR18], idesc[UR19], UPT ;  /* 0x00ff121a0c0079ea */ /* 0x0007e2000b80030d */
[----:B------:R-:W4:Y:S01]  /*1fe0*/  SYNCS.PHASECHK.TRANS64.TRYWAIT P0, [UR16+0x120], R6 ;  /* 0x00012006ff0075a7 */ /* 0x000f220008001110 */
[----:B------:R-:W-:Y:S01]  /*1ff0*/  IMAD.MOV.U32 R4, RZ, RZ, 0x58 ;  /* 0x00000058ff047424 */ /* 0x000fe200078e00ff */
[----:B------:R-:W-:Y:S01]  /*2000*/  UIADD3 UR8, UPT, UPT, UR8, 0x90, URZ ;  /* 0x0000009008087890 */ /* 0x000fe2000fffe0ff */
[----:B--2---:R-:W-:Y:S01]  /*2010*/  IMAD.MOV.U32 R3, RZ, RZ, 0x100 ;  /* 0x00000100ff037424 */ /* 0x004fe200078e00ff */
[----:B------:R-:W-:Y:S02]  /*2020*/  UIADD3 UR34, UPT, UPT, UR16, 0x130, URZ ;  /* 0x0000013010227890 */ /* 0x000fe4000fffe0ff */
[----:B------:R-:W-:Y:S01]  /*2030*/  R2UR UR4, R4 ;  /* 0x00000000040472ca */ /* 0x000fe200000e0000 */
[----:B------:R-:W-:Y:S01]  /*2040*/  UIADD3 UR36, UPT, UPT, UR32, 0xc0, URZ ;  /* 0x000000c020247890 */ /* 0x000fe2000fffe0ff */
[----:B------:R-:W-:Y:S01]  /*2050*/  R2UR UR17, R3 ;  /* 0x00000000031172ca */ /* 0x000fe200000e0000 */
[----:B---34-:R-:W-:-:S14]  /*2060*/  @!P0 BRA `(.L_x_22) ;  /* 0x000000ac00c88947 */ /* 0x018fdc0003800000 */
.L_x_77:
[----:B------:R-:W-:Y:S01]  /*2070*/  UMOV UR10, 0x0 ;  /* 0x00000000000a7882 */ /* 0x000fe20000000000 */
[----:B------:R-:W-:Y:S01]  /*2080*/  UMOV UR11, 0x8190010 ;  /* 0x08190010000b7882 */ /* 0x000fe20000000000 */
[----:B------:R-:W-:Y:S02]  /*2090*/  UMOV UR37, 0xc0004010 ;  /* 0xc000401000257882 */ /* 0x000fe40000000000 */
[----:B------:R3:W-:Y:S01]  /*20a0*/  UTCQMMA tmem[UR4], gdesc[UR36], tmem[UR17], tmem[UR10], idesc[UR11], UPT ;  /* 0x00ff0a24040079ea */ /* 0x0007e2000b800311 */
[----:B------:R3:W-:Y:S01]  /*20b0*/  UTCBAR [UR34], URZ ;  /* 0x000000ff220073e9 */ /* 0x0007e200080000ff */
[----:B------:R3:W-:Y:S01]  /*20c0*/  UTCBAR [UR8], URZ ;  /* 0x000000ff080073e9 */ /* 0x0007e200080000ff */
[----:B------:R-:W-:Y:S01]  /*20d0*/  NOP ;  /* 0x0000000000007918 */ /* 0x000fe20000000000 */
.L_x_11:
[----:B------:R-:W-:Y:S01]  /*20e0*/  ELECT P0, URZ, PT ;  /* 0x0000000000ff782f */ /* 0x000fe20003800000 */
[----:B--2---:R-:W-:Y:S01]  /*20f0*/  IMAD.MOV.U32 R3, RZ, RZ, 0x1 ;  /* 0x00000001ff037424 */ /* 0x004fe200078e00ff */
[----:B---3--:R-:W-:Y:S01]  /*2100*/  UMOV UR4, 0x40 ;  /* 0x0000004000047882 */ /* 0x008fe20000000000 */
[----:B-1----:R-:W-:Y:S01]  /*2110*/  LOP3.LUT R6, R12, 0xffff, RZ, 0xc0, !PT ;  /* 0x0000ffff0c067812 */ /* 0x002fe200078ec0ff */
[----:B------:R-:W-:Y:S01]  /*2120*/  ULEA UR4, UR5, UR4, 0x18 ;  /* 0x0000000405047291 */ /* 0x000fe2000f8ec0ff */
[----:B------:R-:W-:Y:S01]  /*2130*/  IMAD.MOV.U32 R5, RZ, RZ, 0xffff ;  /* 0x0000ffffff057424 */ /* 0x000fe200078e00ff */
[----:B------:R-:W-:Y:S01]  /*2140*/  UVIRTCOUNT.DEALLOC.SMPOOL 0x80 ;  /* 0x000000800000784c */ /* 0x000fe20000000000 */
[----:B------:R-:W-:Y:S01]  /*2150*/  SHF.R.U32.HI R6, RZ, 0x5, R6 ;  /* 0x00000005ff067819 */ /* 0x000fe20000011606 */
[----:B------:R-:W-:-:S04]  /*2160*/  IMAD.MOV.U32 R4, RZ, RZ, 0x1 ;  /* 0x00000001ff047424 */ /* 0x000fc800078e00ff */
[----:B------:R-:W-:Y:S01]  /*2170*/  VIADD R7, R6, 0x10 ;  /* 0x0000001006077836 */ /* 0x000fe20000000000 */
[----:B------:R-:W-:Y:S02]  /*2180*/  @P0 PRMT R8, R3, 0x7610, R8 ;  /* 0x0000761003080816 */ /* 0x000fe40000000008 */
[----:B------:R-:W-:Y:S02]  /*2190*/  SHF.L.U32 R6, R5, R6, RZ ;  /* 0x0000000605067219 */ /* 0x000fe400000006ff */
[----:B------:R-:W-:Y:S01]  /*21a0*/  SHF.L.U32 R7, R4, R7, RZ ;  /* 0x0000000704077219 */ /* 0x000fe200000006ff */
[----:B------:R-:W-:Y:S03]  /*21b0*/  @P0 STS.U8 [UR4], R8 ;  /* 0x00000008ff000988 */ /* 0x000fe60008000004 */
[----:B------:R-:W-:Y:S01]  /*21c0*/  LOP3.LUT R6, R7, R6, RZ, 0xfc, !PT ;  /* 0x0000000607067212 */ /* 0x000fe200078efcff */
[----:B------:R-:W-:Y:S03]  /*21d0*/  BAR.SYNC.DEFER_BLOCKING 0x2, 0x120 ;  /* 0x0084800000007b1d */ /* 0x000fe60000010000 */
[----:B------:R-:W-:-:S03]  /*21e0*/  LOP3.LUT R5, R6, 0xffff, RZ, 0xc0, !PT ;  /* 0x0000ffff06057812 */ /* 0x000fc600078ec0ff */
[----:B------:R-:W-:Y:S01]  /*21f0*/  NOP ;  /* 0x0000000000007918 */ /* 0x000fe20000000000 */
[----:B------:R-:W-:Y:S02]  /*2200*/  UMOV UR4, 0x50 ;  /* 0x0000005000047882 */ /* 0x000fe40000000000 */
[----:B------:R-:W-:-:S09]  /*2210*/  ULEA UR5, UR5, UR4, 0x18 ;  /* 0x0000000405057291 */ /* 0x000fd2000f8ec0ff */
[----:B------:R-:W1:Y:S02]  /*2220*/  LDS R3, [UR5] ;  /* 0x00000005ff037984 */ /* 0x000e640008000800 */
[----:B-1----:R-:W-:-:S04]  /*2230*/  LOP3.LUT R4, R6, 0xffff, R3, 0x80, !PT ;  /* 0x0000ffff06047812 */ /* 0x002fc800078e8003 */
[----:B------:R-:W-:-:S13]  /*2240*/  ISETP.NE.AND P0, PT, R4, R5, PT ;  /* 0x000000050400720c */ /* 0x000fda0003f05270 */
[----:B------:R-:W-:Y:S05]  /*2250*/  @P0 BRA `(.L_x_23) ;  /* 0x0000000000500947 */ /* 0x000fea0003800000 */
[----:B------:R-:W-:Y:S02]  /*2260*/  SHF.R.U32.HI R3, RZ, 0x10, R3 ;  /* 0x00000010ff037819 */ /* 0x000fe40000011603 */
[----:B------:R-:W-:-:S04]  /*2270*/  SHF.R.U32.HI R4, RZ, 0x10, R6 ;  /* 0x00000010ff047819 */ /* 0x000fc80000011606 */
[----:B------:R-:W-:-:S04]  /*2280*/  LOP3.LUT R3, R3, R4, RZ, 0xc0, !PT ;  /* 0x0000000403037212 */ /* 0x000fc800078ec0ff */
[----:B------:R-:W-:-:S13]  /*2290*/  ISETP.NE.AND P0, PT, R3, R4, PT ;  /* 0x000000040300720c */ /* 0x000fda0003f05270 */
[----:B------:R-:W-:Y:S05]  /*22a0*/  @P0 BRA `(.L_x_24) ;  /* 0x0000000000300947 */ /* 0x000fea0003800000 */
[----:B------:R-:W-:Y:S01]  /*22b0*/  R2UR UR8, R6 ;  /* 0x00000000060872ca */ /* 0x000fe200000e0000 */
[----:B------:R-:W1:Y:S01]  /*22c0*/  S2R R4, SR_LANEID ;  /* 0x0000000000047919 */ /* 0x000e620000000000 */
[----:B------:R-:W-:Y:S02]  /*22d0*/  VOTEU.ANY UR6, UPT, PT ;  /* 0x0000000000067886 */ /* 0x000fe400038e0100 */
[----:B------:R-:W-:-:S09]  /*22e0*/  UFLO.U32 UR6, UR6 ;  /* 0x00000006000672bd */ /* 0x000fd200080e0000 */
[----:B------:R-:W-:-:S06]  /*22f0*/  ULOP3.LUT UR8, URZ, UR8, URZ, 0x33, !UPT ;  /* 0x00000008ff087292 */ /* 0x000fcc000f8e33ff */
[----:B------:R-:W-:-:S04]  /*2300*/  IMAD.U32 R3, RZ, RZ, UR8 ;  /* 0x00000008ff037e24 */ /* 0x000fc8000f8e00ff */
[----:B------:R-:W2:Y:S02]  /*2310*/  REDUX UR4, R3 ;  /* 0x00000000030473c4 */ /* 0x000ea40000000000 */
[----:B------:R3:W-:Y:S01]  /*2320*/  UTCATOMSWS.AND URZ, UR8 ;  /* 0x0000000800ff79e3 */ /* 0x0007e20008000000 */
[----:B-1----:R-:W-:Y:S01]  /*2330*/  ISETP.EQ.U32.AND P0, PT, R4, UR6, PT ;  /* 0x0000000604007c0c */ /* 0x002fe2000bf02070 */
[----:B--2---:R-:W-:-:S12]  /*2340*/  IMAD.U32 R4, RZ, RZ, UR4 ;  /* 0x00000004ff047e24 */ /* 0x004fd8000f8e00ff */
[----:B------:R3:W-:Y:S01]  /*2350*/  @P0 ATOMS.AND RZ, [UR5], R4 ;  /* 0x00000004ffff098c */ /* 0x0007e2000a800005 */
[----:B------:R-:W-:Y:S05]  /*2360*/  BRA `(.L_x_25) ;  /* 0x0000000000147947 */ /* 0x000fea0003800000 */
.L_x_24:
[----:B------:R-:W-:Y:S02]  /*2370*/  MOV R4, 0x2390 ;  /* 0x0000239000047802 */ /* 0x000fe40000000f00 */
[----:B------:R-:W-:Y:S05]  /*2380*/  CALL.REL.NOINC `($__internal_0_$__cuda_sm10x_tcgen05_guardrail_trap_col_being_dealloced_not_returned_by_alloc) ;  /* 0x000000b4000c7944 */ /* 0x000fea0003c00000 */
[----:B------:R-:W-:Y:S05]  /*2390*/  BRA `(.L_x_25) ;  /* 0x0000000000087947 */ /* 0x000fea0003800000 */
.L_x_23:
[----:B------:R-:W-:Y:S02]  /*23a0*/  MOV R4, 0x23c0 ;  /* 0x000023c000047802 */ /* 0x000fe40000000f00 */
[----:B------:R-:W-:Y:S05]  /*23b0*/  CALL.REL.NOINC `($__internal_2_$__cuda_sm10x_tcgen05_guardrail_trap_unallocated_columns_being_dealloced) ;  /* 0x000000b400187944 */ /* 0x000fea0003c00000 */
.L_x_25:
[----:B------:R-:W-:Y:S01]  /*23c0*/  NOP ;  /* 0x0000000000007918 */ /* 0x000fe20000000000 */
[----:B------:R-:W-:Y:S05]  /*23d0*/  BRA `(.L_x_5) ;  /* 0x00000014009c7947 */ /* 0x000fea0003800000 */
.L_x_4:
[----:B------:R-:W-:-:S13]  /*23e0*/  ISETP.NE.AND P0, PT, R0, 0xe, PT ;  /* 0x0000000e0000780c */ /* 0x000fda0003f05270 */
[----:B------:R-:W-:Y:S05]  /*23f0*/  @!P0 BRA `(.L_x_26) ;  /* 0x0000000000148947 */ /* 0x000fea0003800000 */
[----:B------:R-:W-:-:S13]  /*2400*/  ISETP.NE.AND P0, PT, R0, 0xf, PT ;  /* 0x0000000f0000780c */ /* 0x000fda0003f05270 */
[----:B------:R-:W-:Y:S05]  /*2410*/  @P0 BRA `(.L_x_5) ;  /* 0x00000014008c0947 */ /* 0x000fea0003800000 */
[----:B------:R-:W-:-:S08]  /*2420*/  NOP ;  /* 0x0000000000007918 */ /* 0x000fd00000000000 */
[----:B------:R-:W4:-:S00]  /*2430*/  USETMAXREG.DEALLOC.CTAPOOL 0x30 ;  /* 0x00000030000079c8 */ /* 0x000f0000080e0500 */
[----:B----4-:R-:W-:Y:S05]  /*2440*/  BRA `(.L_x_3) ;  /* 0x0000009000147947 */ /* 0x010fea0003800000 */
.L_x_26:
[----:B------:R-:W-:-:S08]  /*2450*/  NOP ;  /* 0x0000000000007918 */ /* 0x000fd00000000000 */
[----:B------:R-:W4:-:S00]  /*2460*/  USETMAXREG.DEALLOC.CTAPOOL 0x30 ;  /* 0x00000030000079c8 */ /* 0x000f0000080e0500 */
[----:B------:R-:W5:Y:S01]  /*2470*/  LDCU UR8, c[0x0][0x640] ;  /* 0x0000c800ff0877ac */ /* 0x000f620008000800 */
[----:B----4-:R-:W-:Y:S01]  /*2480*/  HFMA2 R6, -RZ, RZ, 0, 5.9604644775390625e-08 ;  /* 0x00000001ff067431 */ /* 0x010fe200000001ff */
[----:B------:R-:W-:Y:S01]  /*2490*/  MOV R5, 0x1 ;  /* 0x0000000100057802 */ /* 0x000fe20000000f00 */
[----:B------:R-:W4:Y:S01]  /*24a0*/  LDCU UR4, c[0x0][0x654] ;  /* 0x0000ca80ff0477ac */ /* 0x000f220008000800 */
[----:B------:R-:W3:Y:S01]  /*24b0*/  LDCU UR6, c[0x0][0x63c] ;  /* 0x0000c780ff0677ac */ /* 0x000ee20008000800 */
[----:B------:R-:W2:Y:S01]  /*24c0*/  LDCU.64 UR10, c[0x0][0x630] ;  /* 0x0000c600ff0a77ac */ /* 0x000ea20008000a00 */
[----:B-----5:R-:W-:-:S07]  /*24d0*/  UIMAD.WIDE.U32 UR8, UR39, UR8, URZ ;  /* 0x00000008270872a5 */ /* 0x020fce000f8e00ff */
[----:B------:R-:W-:Y:S02]  /*24e0*/  UMOV UR5, UR9 ;  /* 0x0000000900057c82 */ /* 0x000fe40008000000 */
[----:B------:R-:W-:-:S04]  /*24f0*/  UIADD3 UR9, UPT, UPT, -UR5, UR39, URZ ;  /* 0x0000002705097290 */ /* 0x000fc8000fffe1ff */
[----:B------:R-:W-:-:S04]  /*2500*/  USHF.R.U32.HI UR9, URZ, UR22, UR9 ;  /* 0x00000016ff097299 */ /* 0x000fc80008011609 */
[----:B------:R-:W-:-:S04]  /*2510*/  UIADD3 UR9, UPT, UPT, UR5, UR9, URZ ;  /* 0x0000000905097290 */ /* 0x000fc8000fffe0ff */
[----:B-1----:R-:W-:-:S04]  /*2520*/  USHF.R.U32.HI UR9, URZ, UR15, UR9 ;  /* 0x0000000fff097299 */ /* 0x002fc80008011609 */
[----:B----4-:R-:W-:Y:S02]  /*2530*/  UISETP.GE.AND UP0, UPT, UR9, UR4, UPT ;  /* 0x000000040900728c */ /* 0x010fe4000bf06270 */
[----:B------:R-:W-:Y:S02]  /*2540*/  UIADD3 UR4, UPT, UPT, -UR9, URZ, URZ ;  /* 0x000000ff09047290 */ /* 0x000fe4000fffe1ff */
[----:B--2---:R-:W-:Y:S02]  /*2550*/  USEL UR12, UR23, UR14, !UP0 ;  /* 0x0000000e170c7287 */ /* 0x004fe4000c000000 */
[----:B---3--:R-:W-:Y:S02]  /*2560*/  UIMAD UR6, UR4, UR6, UR39 ;  /* 0x00000006040672a4 */ /* 0x008fe4000f8e0227 */
[----:B------:R-:W-:Y:S02]  /*2570*/  USEL UR4, UR30, UR7, !UP0 ;  /* 0x000000071e047287 */ /* 0x000fe4000c000000 */
[----:B------:R-:W-:Y:S01]  /*2580*/  ULOP3.LUT UR12, UR12, 0xff, URZ, 0xc0, !UPT ;  /* 0x000000ff0c0c7892 */ /* 0x000fe2000f8ec0ff */
[----:B------:R-:W1:Y:S01]  /*2590*/  @UP0 LDCU UR11, c[0x0][0x64c] ;  /* 0x0000c980ff0b07ac */ /* 0x000e620008000800 */
[----:B------:R-:W-:Y:S01]  /*25a0*/  ULOP3.LUT UR4, UR4, 0xff, URZ, 0xc0, !UPT ;  /* 0x000000ff04047892 */ /* 0x000fe2000f8ec0ff */
[----:B------:R-:W2:Y:S01]  /*25b0*/  @UP0 LDCU UR10, c[0x0][0x648] ;  /* 0x0000c900ff0a07ac */ /* 0x000ea20008000800 */
[----:B-1----:R-:W-:-:S07]  /*25c0*/  UIMAD.WIDE.U32 UR16, UR6, UR11, URZ ;  /* 0x0000000b061072a5 */ /* 0x002fce000f8e00ff */
[----:B------:R-:W-:Y:S02]  /*25d0*/  UMOV UR11, UR17 ;  /* 0x00000011000b7c82 */ /* 0x000fe40008000000 */
[----:B------:R-:W-:-:S04]  /*25e0*/  UIADD3 UR8, UPT, UPT, UR6, -UR11, URZ ;  /* 0x8000000b06087290 */ /* 0x000fc8000fffe0ff */
[----:B------:R-:W-:Y:S01]  /*25f0*/  USHF.R.U32.HI UR8, URZ, UR4, UR8 ;  /* 0x00000004ff087299 */ /* 0x000fe20008011608 */
[----:B------:R-:W1:Y:S03]  /*2600*/  LDCU.64 UR4, c[0x0][0x620] ;  /* 0x0000c400ff0477ac */ /* 0x000e660008000a00 */
[----:B------:R-:W-:Y:S01]  /*2610*/  UIADD3 UR8, UPT, UPT, UR11, UR8, URZ ;  /* 0x000000080b087290 */ /* 0x000fe2000fffe0ff */
[----:B------:R-:W3:Y:S03]  /*2620*/  LDCU UR11, c[0x0][0x628] ;  /* 0x0000c500ff0b77ac */ /* 0x000ee60008000800 */
[----:B------:R-:W-:-:S04]  /*2630*/  USHF.R.U32.HI UR8, URZ, UR12, UR8 ;  /* 0x0000000cff087299 */ /* 0x000fc80008011608 */
[----:B------:R-:W-:-:S04]  /*2640*/  UIADD3 UR12, UPT, UPT, -UR8, URZ, URZ ;  /* 0x000000ff080c7290 */ /* 0x000fc8000fffe1ff */
[----:B--2---:R-:W-:-:S04]  /*2650*/  UIMAD UR10, UR10, UR12, UR6 ;  /* 0x0000000c0a0a72a4 */ /* 0x004fc8000f8e0206 */
[----:B-1----:R-:W-:Y:S01]  /*2660*/  UIMAD UR9, UR9, UR4, UR10 ;  /* 0x00000004090972a4 */ /* 0x002fe2000f8e020a */
[----:B------:R-:W1:Y:S03]  /*2670*/  LDCU UR4, c[0x0][0x60c] ;  /* 0x0000c180ff0477ac */ /* 0x000e660008000800 */
[----:B---3--:R-:W-:-:S04]  /*2680*/  UIMAD.WIDE.U32 UR10, UR9, UR11, URZ ;  /* 0x0000000b090a72a5 */ /* 0x008fc8000f8e00ff */
[----:B------:R-:W-:-:S04]  /*2690*/  UIADD3 UR6, UPT, UPT, UR9, -UR11, URZ ;  /* 0x8000000b09067290 */ /* 0x000fc8000fffe0ff */
[----:B------:R-:W-:-:S04]  /*26a0*/  USHF.R.U32.HI UR6, URZ, UR38, UR6 ;  /* 0x00000026ff067299 */ /* 0x000fc80008011606 */
[----:B------:R-:W-:Y:S02]  /*26b0*/  UIADD3 UR6, UPT, UPT, UR11, UR6, URZ ;  /* 0x000000060b067290 */ /* 0x000fe4000fffe0ff */
[----:B-1----:R-:W-:Y:S02]  /*26c0*/  UISETP.GE.AND UP0, UPT, UR39, UR4, UPT ;  /* 0x000000042700728c */ /* 0x002fe4000bf06270 */
[----:B------:R-:W-:-:S03]  /*26d0*/  USHF.R.U32.HI UR61, URZ, UR31, UR6 ;  /* 0x0000001fff3d7299 */ /* 0x000fc60008011606 */
[----:B------:R-:W-:Y:S01]  /*26e0*/  UMOV UR6, URZ ;  /* 0x000000ff00067c82 */ /* 0x000fe20008000000 */
[----:B------:R-:W-:-:S04]  /*26f0*/  UIADD3 UR60, UPT, UPT, -UR61, URZ, URZ ;  /* 0x000000ff3d3c7290 */ /* 0x000fc8000fffe1ff */
[----:B------:R-:W-:Y:S01]  /*2700*/  UIMAD UR60, UR60, UR5, UR9 ;  /* 0x000000053c3c72a4 */ /* 0x000fe2000f8e0209 */
[----:B------:R-:W-:Y:S11]  /*2710*/  BRA.U UP0, `(.L_x_27) ;  /* 0x0000000d009c7547 */ /* 0x000ff6000b800000 */
[----:B------:R-:W1:Y:S01]  /*2720*/  S2UR UR9, SR_CgaCtaId ;  /* 0x00000000000979c3 */ /* 0x000e620000008800 */
[----:B------:R-:W-:Y:S01]  /*2730*/  UMOV UR4, 0x400 ;  /* 0x0000040000047882 */ /* 0x000fe20000000000 */
[----:B------:R-:W-:Y:S01]  /*2740*/  MOV R4, 0x80000000 ;  /* 0x8000000000047802 */ /* 0x000fe20000000f00 */
[----:B------:R-:W2:Y:S01]  /*2750*/  LDCU UR6, c[0x0][0x614] ;  /* 0x0000c280ff0677ac */ /* 0x000ea20008000800 */
[----:B------:R-:W3:Y:S01]  /*2760*/  LDCU UR21, c[0x0][0x38c] ;  /* 0x00007180ff1577ac */ /* 0x000ee20008000800 */
[----:B------:R-:W3:Y:S01]  /*2770*/  LDCU UR13, c[0x0][0x380] ;  /* 0x00007000ff0d77ac */ /* 0x000ee20008000800 */
[----:B------:R-:W4:Y:S01]  /*2780*/  LDCU.64 UR36, c[0x0][0x348] ;  /* 0x00006900ff2477ac */ /* 0x000f220008000a00 */
[----:B------:R-:W5:Y:S01]  /*2790*/  LDCU.64 UR24, c[0x0][0x348] ;  /* 0x00006900ff1877ac */ /* 0x000f620008000a00 */
[----:B------:R-:W2:Y:S01]  /*27a0*/  LDCU.64 UR16, c[0x0][0x348] ;  /* 0x00006900ff1077ac */ /* 0x000ea20008000a00 */
[----:B-1----:R-:W-:Y:S02]  /*27b0*/  ULEA UR9, UR9, UR4, 0x18 ;  /* 0x0000000409097291 */ /* 0x002fe4000f8ec0ff */
[----:B--2---:R-:W-:-:S02]  /*27c0*/  UIADD3 UR4, UPT, UPT, -UR8, UR6, URZ ;  /* 0x0000000608047290 */ /* 0x004fc4000fffe1ff */
[----:B---3--:R-:W-:Y:S02]  /*27d0*/  UIADD3 UR13, UPT, UPT, UR21, -UR13, URZ ;  /* 0x8000000d150d7290 */ /* 0x008fe4000fffe0ff */
[----:B------:R-:W-:Y:S02]  /*27e0*/  UIADD3 UR11, UPT, UPT, -UR21, URZ, URZ ;  /* 0x000000ff150b7290 */ /* 0x000fe4000fffe1ff */
[----:B------:R-:W-:Y:S01]  /*27f0*/  ULEA UR13, UR4, UR13, 0x7 ;  /* 0x0000000d040d7291 */ /* 0x000fe2000f8e38ff */
[----:B------:R-:W1:Y:S01]  /*2800*/  SYNCS.PHASECHK.TRANS64.TRYWAIT P0, [UR9+0x90], R4 ;  /* 0x00009004ff0075a7 */ /* 0x000e620008001109 */
[----:B------:R-:W-:Y:S02]  /*2810*/  UIADD3 UR5, UPT, UPT, UR21, -0x1, URZ ;  /* 0xffffffff15057890 */ /* 0x000fe4000fffe0ff */
[----:B------:R-:W-:Y:S02]  /*2820*/  UISETP.GT.AND UP3, UPT, UR21, URZ, UPT ;  /* 0x000000ff1500728c */ /* 0x000fe4000bf64270 */
[----:B------:R-:W-:-:S02]  /*2830*/  UIADD3 UR19, UPT, UPT, -UR13, URZ, URZ ;  /* 0x000000ff0d137290 */ /* 0x000fc4000fffe1ff */
[----:B------:R-:W-:Y:S02]  /*2840*/  USHF.R.S32.HI UR11, URZ, 0x1f, UR11 ;  /* 0x0000001fff0b7899 */ /* 0x000fe4000801140b */
[----:B------:R-:W-:Y:S02]  /*2850*/  USHF.R.S32.HI UR4, URZ, 0x1f, UR5 ;  /* 0x0000001fff047899 */ /* 0x000fe40008011405 */
[----:B------:R-:W-:Y:S02]  /*2860*/  UIADD3 UR20, UPT, UPT, UR13, -0x1, URZ ;  /* 0xffffffff0d147890 */ /* 0x000fe4000fffe0ff */
[----:B------:R-:W-:Y:S02]  /*2870*/  USHF.R.S32.HI UR19, URZ, 0x1f, UR19 ;  /* 0x0000001fff137899 */ /* 0x000fe40008011413 */
[----:B------:R-:W-:Y:S02]  /*2880*/  ULEA.HI UR11, UR11, -UR21, URZ, 0x7 ;  /* 0x800000150b0b7291 */ /* 0x000fe4000f8f38ff */
[----:B------:R-:W-:-:S02]  /*2890*/  ULEA.HI UR4, UR4, UR5, URZ, 0x7 ;  /* 0x0000000504047291 */ /* 0x000fc4000f8f38ff */
[----:B------:R-:W-:Y:S02]  /*28a0*/  USHF.R.S32.HI UR5, URZ, 0x1f, UR20 ;  /* 0x0000001fff057899 */ /* 0x000fe40008011414 */
[----:B------:R-:W-:Y:S01]  /*28b0*/  ULEA.HI UR19, UR19, -UR13, URZ, 0x7 ;  /* 0x8000000d13137291 */ /* 0x000fe2000f8f38ff */
[----:B------:R-:W-:Y:S01]  /*28c0*/  UMOV UR26, 0x0 ;  /* 0x00000000001a7882 */ /* 0x000fe20000000000 */
[----:B------:R-:W-:Y:S01]  /*28d0*/  UMOV UR27, 0x1 ;  /* 0x00000001001b7882 */ /* 0x000fe20000000000 */
[----:B------:R-:W-:Y:S02]  /*28e0*/  USHF.R.S32.HI UR11, URZ, 0x7, UR11 ;  /* 0x00000007ff0b7899 */ /* 0x000fe4000801140b */
[----:B------:R-:W-:Y:S02]  /*28f0*/  @UP3 UIMAD.WIDE UR34, UR4, 0x2000000, UR26 ;  /* 0x02000000042238a5 */ /* 0x000fe4000f8e021a */
[----:B------:R-:W-:Y:S02]  /*2900*/  ULEA.HI UR4, UR5, UR20, URZ, 0x7 ;  /* 0x0000001405047291 */ /* 0x000fe4000f8f38ff */
[----:B------:R-:W-:-:S02]  /*2910*/  USHF.R.S32.HI UR19, URZ, 0x7, UR19 ;  /* 0x00000007ff137899 */ /* 0x000fc40008011413 */
[----:B------:R-:W-:Y:S01]  /*2920*/  UIADD3 UR5, UPT, UPT, -UR11, URZ, URZ ;  /* 0x000000ff0b057290 */ /* 0x000fe2000fffe1ff */
[----:B------:R-:W-:Y:S01]  /*2930*/  UMOV UR18, URZ ;  /* 0x000000ff00127c82 */ /* 0x000fe20008000000 */
[----:B----4-:R-:W-:Y:S02]  /*2940*/  UIADD3 UR32, UP2, UPT, UR36, 0x100, URZ ;  /* 0x0000010024207890 */ /* 0x010fe4000ff5e0ff */
[----:B-----5:R-:W-:Y:S02]  /*2950*/  UIADD3 UR12, UP1, UPT, UR24, 0x100, URZ ;  /* 0x00000100180c7890 */ /* 0x020fe4000ff3e0ff */
[----:B------:R-:W-:Y:S02]  /*2960*/  UIADD3 UR10, UP0, UPT, UR16, 0x100, URZ ;  /* 0x00000100100a7890 */ /* 0x000fe4000ff1e0ff */
[----:B------:R-:W-:Y:S02]  /*2970*/  ULEA.HI.SX32 UR4, UR4, 0x1, 0x19 ;  /* 0x0000000104047891 */ /* 0x000fe4000f8fcaff */
[----:B------:R-:W-:-:S02]  /*2980*/  UIADD3 UR11, UPT, UPT, -UR19, URZ, URZ ;  /* 0x000000ff130b7290 */ /* 0x000fc4000fffe1ff */
[----:B------:R-:W-:Y:S01]  /*2990*/  UISETP.GT.AND UP4, UPT, UR13, URZ, UPT ;  /* 0x000000ff0d00728c */ /* 0x000fe2000bf84270 */
[----:B------:R-:W-:Y:S01]  /*29a0*/  UMOV UR20, UR60 ;  /* 0x0000003c00147c82 */ /* 0x000fe20008000000 */
[----:B------:R-:W-:Y:S01]  /*29b0*/  UMOV UR21, UR61 ;  /* 0x0000003d00157c82 */ /* 0x000fe20008000000 */
[----:B------:R-:W-:Y:S01]  /*29c0*/  UMOV UR26, 0x20 ;  /* 0x00000020001a7882 */ /* 0x000fe20000000000 */
[----:B------:R-:W-:Y:S01]  /*29d0*/  UMOV UR28, UR60 ;  /* 0x0000003c001c7c82 */ /* 0x000fe20008000000 */
[----:B------:R-:W-:Y:S01]  /*29e0*/  UMOV UR29, UR61 ;  /* 0x0000003d001d7c82 */ /* 0x000fe20008000000 */
[----:B-1----:R-:W-:Y:S05]  /*29f0*/  @!P0 BRA `(.L_x_28) ;  /* 0x000000a400808947 */ /* 0x002fea0003800000 */
.L_x_79:
[----:B------:R-:W-:Y:S01]  /*2a00*/  @!UP4 UMOV UR4, UR11 ;  /* 0x0000000b0004cc82 */ /* 0x000fe20008000000 */
[----:B------:R-:W-:Y:S01]  /*2a10*/  @UP3 UMOV UR5, UR35 ;  /* 0x0000002300053c82 */ /* 0x000fe20008000000 */
[----:B------:R-:W-:Y:S01]  /*2a20*/  ELECT P0, URZ, PT ;  /* 0x0000000000ff782f */ /* 0x000fe20003800000 */
[----:B------:R-:W-:Y:S02]  /*2a30*/  UISETP.LT.AND UP3, UPT, UR4, UR5, UPT ;  /* 0x000000050400728c */ /* 0x000fe4000bf61270 */
[----:B------:R-:W-:Y:S02]  /*2a40*/  UIADD3.X UR33, UPT, UPT, URZ, UR17, URZ, UP0, !UPT ;  /* 0x00000011ff217290 */ /* 0x000fe400087fe4ff */
[----:B------:R-:W-:Y:S02]  /*2a50*/  USEL UR5, UR4, UR5, UP3 ;  /* 0x0000000504057287 */ /* 0x000fe40009800000 */
[----:B------:R-:W-:Y:S02]  /*2a60*/  UIADD3.X UR35, UPT, UPT, URZ, UR37, URZ, UP2, !UPT ;  /* 0x00000025ff237290 */ /* 0x000fe400097fe4ff */
[----:B------:R-:W-:-:S02]  /*2a70*/  USHF.L.U32 UR4, UR5, 0x7, URZ ;  /* 0x0000000705047899 */ /* 0x000fc400080006ff */
[----:B------:R-:W-:Y:S02]  /*2a80*/  UIADD3.X UR13, UPT, UPT, URZ, UR25, URZ, UP1, !UPT ;  /* 0x00000019ff0d7290 */ /* 0x000fe40008ffe4ff */
[----:B-1----:R-:W-:Y:S01]  /*2a90*/  @P0 MOV R3, 0x3000 ;  /* 0x0000300000030802 */ /* 0x002fe20000000f00 */
[----:B------:R-:W-:Y:S02]  /*2aa0*/  UIADD3 UR16, UPT, UPT, UR9, 0x6800, URZ ;  /* 0x0000680009107890 */ /* 0x000fe4000fffe0ff */
[----:B------:R-:W-:Y:S01]  /*2ab0*/  UIADD3 UR17, UPT, UPT, UR9, 0x10, URZ ;  /* 0x0000001009117890 */ /* 0x000fe2000fffe0ff */
[----:B------:R1:W-:Y:S01]  /*2ac0*/  @P0 SYNCS.ARRIVE.TRANS64 RZ, [UR9+0x10], R3 ;  /* 0x00001003ffff09a7 */ /* 0x0003e20008000009 */
[----:B------:R-:W-:Y:S02]  /*2ad0*/  UIADD3 UR19, UPT, UPT, UR4, -0x80, URZ ;  /* 0xffffff8004137890 */ /* 0x000fe4000fffe0ff */
[----:B------:R-:W-:Y:S02]  /*2ae0*/  UIADD3 UR24, UPT, UPT, UR9, 0x7800, URZ ;  /* 0x0000780009187890 */ /* 0x000fe4000fffe0ff */
[----:B------:R-:W-:-:S02]  /*2af0*/  UIADD3 UR25, UPT, UPT, UR9, 0x10, URZ ;  /* 0x0000001009197890 */ /* 0x000fc4000fffe0ff */
[----:B------:R-:W-:Y:S02]  /*2b00*/  UIADD3 UR56, UPT, UPT, UR9, 0x8800, URZ ;  /* 0x0000880009387890 */ /* 0x000fe4000fffe0ff */
[----:B------:R-:W-:Y:S01]  /*2b10*/  UIADD3 UR57, UPT, UPT, UR9, 0x10, URZ ;  /* 0x0000001009397890 */ /* 0x000fe2000fffe0ff */
[----:B------:R-:W-:Y:S01]  /*2b20*/  UMOV UR34, UR32 ;  /* 0x0000002000227c82 */ /* 0x000fe20008000000 */
[----:B------:R-:W-:Y:S01]  /*2b30*/  UMOV UR27, UR19 ;  /* 0x00000013001b7c82 */ /* 0x000fe20008000000 */
[----:B------:R2:W-:Y:S01]  /*2b40*/  UTMALDG.4D [UR16], [UR34], desc[URZ] ;  /* 0x0000ff10220075b4 */ /* 0x0005e20008019000 */
[----:B------:R-:W-:Y:S01]  /*2b50*/  UMOV UR58, 0x40 ;  /* 0x00000040003a7882 */ /* 0x000fe20000000000 */
[----:B------:R-:W-:Y:S01]  /*2b60*/  UMOV UR59, UR19 ;  /* 0x00000013003b7c82 */ /* 0x000fe20008000000 */
[----:B------:R-:W-:Y:S01]  /*2b70*/  UMOV UR32, UR10 ;  /* 0x0000000a00207c82 */ /* 0x000fe20008000000 */
[----:B------:R-:W3:Y:S01]  /*2b80*/  LDCU.64 UR40, c[0x0][0x348] ;  /* 0x00006900ff2877ac */ /* 0x000ee20008000a00 */
[----:B------:R4:W-:Y:S01]  /*2b90*/  UTMALDG.4D [UR24], [UR12], desc[URZ] ;  /* 0x0000ff180c0075b4 */ /* 0x0009e20008019000 */
[----:B------:R-:W5:Y:S01]  /*2ba0*/  LDCU.64 UR36, c[0x0][0x348] ;  /* 0x00006900ff2477ac */ /* 0x000f620008000a00 */
[----:B------:R-:W-:Y:S01]  /*2bb0*/  ULOP3.LUT UR11, URZ, UR8, URZ, 0x33, !UPT ;  /* 0x00000008ff0b7292 */ /* 0x000fe2000f8e33ff */
[----:B------:R-:W-:Y:S01]  /*2bc0*/  UMOV UR10, URZ ;  /* 0x000000ff000a7c82 */ /* 0x000fe20008000000 */
[----:B------:R1:W-:Y:S01]  /*2bd0*/  UTMALDG.4D [UR56], [UR32], desc[URZ] ;  /* 0x0000ff38200075b4 */ /* 0x0003e20008019000 */
[----:B------:R-:W1:Y:S01]  /*2be0*/  SYNCS.PHASECHK.TRANS64.TRYWAIT P0, [UR9+0x8], R4 ;  /* 0x00000804ff0075a7 */ /* 0x000e620008001109 */
[----:B--2---:R-:W2:Y:S01]  /*2bf0*/  LDCU.64 UR16, c[0x0][0x348] ;  /* 0x00006900ff1077ac */ /* 0x004ea20008000a00 */
[----:B----4-:R-:W-:Y:S01]  /*2c00*/  UMOV UR12, UR60 ;  /* 0x0000003c000c7c82 */ /* 0x010fe20008000000 */
[----:B------:R-:W-:Y:S01]  /*2c10*/  UMOV UR13, UR61 ;  /* 0x0000003d000d7c82 */ /* 0x000fe20008000000 */
[----:B------:R-:W-:Y:S01]  /*2c20*/  UMOV UR26, 0x20 ;  /* 0x00000020001a7882 */ /* 0x000fe20000000000 */
[----:B-123-5:R-:W-:Y:S05]  /*2c30*/  @!P0 BRA `(.L_x_29) ;  /* 0x000000a400108947 */ /* 0x02efea0003800000 */
.L_x_81:
[----:B------:R-:W-:Y:S01]  /*2c40*/  ELECT P0, URZ, PT ;  /* 0x0000000000ff782f */ /* 0x000fe20003800000 */
[----:B------:R-:W-:Y:S02]  /*2c50*/  UIADD3 UR11, UPT, UPT, UR11, UR6, URZ ;  /* 0x000000060b0b7290 */ /* 0x000fe4000fffe0ff */
[----:B------:R-:W-:Y:S02]  /*2c60*/  UIADD3 UR32, UP2, UPT, UR40, 0x80, URZ ;  /* 0x0000008028207890 */ /* 0x000fe4000ff5e0ff */
[----:B------:R-:W-:Y:S02]  /*2c70*/  UIADD3 UR20, UP1, UPT, UR36, 0x80, URZ ;  /* 0x0000008024147890 */ /* 0x000fe4000ff3e0ff */
[----:B------:R-:W-:Y:S02]  /*2c80*/  UIADD3 UR16, UP0, UPT, UR16, 0x80, URZ ;  /* 0x0000008010107890 */ /* 0x000fe4000ff1e0ff */
[----:B------:R-:W-:Y:S02]  /*2c90*/  UIADD3.X UR33, UPT, UPT, URZ, UR41, URZ, UP2, !UPT ;  /* 0x00000029ff217290 */ /* 0x000fe400097fe4ff */
[----:B------:R-:W-:-:S02]  /*2ca0*/  USHF.L.U32 UR11, UR11, 0x7, URZ ;  /* 0x000000070b0b7899 */ /* 0x000fc400080006ff */
[----:B-1----:R-:W-:Y:S01]  /*2cb0*/  @P0 MOV R3, 0x3000 ;  /* 0x0000300000030802 */ /* 0x002fe20000000f00 */
[----:B------:R-:W-:Y:S02]  /*2cc0*/  UIADD3 UR8, UPT, UPT, UR9, 0x3800, URZ ;  /* 0x0000380009087890 */ /* 0x000fe4000fffe0ff */
[----:B------:R-:W-:Y:S01]  /*2cd0*/  UIADD3.X UR21, UPT, UPT, URZ, UR37, URZ, UP1, !UPT ;  /* 0x00000025ff157290 */ /* 0x000fe20008ffe4ff */
[----:B------:R1:W-:Y:S01]  /*2ce0*/  @P0 SYNCS.ARRIVE.TRANS64 RZ, [UR9], R3 ;  /* 0x00000003ffff09a7 */ /* 0x0003e20008000009 */
[----:B------:R-:W-:Y:S02]  /*2cf0*/  UIADD3 UR24, UPT, UPT, UR9, 0x4800, URZ ;  /* 0x0000480009187890 */ /* 0x000fe4000fffe0ff */
[----:B------:R-:W-:Y:S02]  /*2d00*/  UIADD3.X UR17, UPT, UPT, URZ, UR17, URZ, UP0, !UPT ;  /* 0x00000011ff117290 */ /* 0x000fe400087fe4ff */
[----:B------:R-:W-:Y:S01]  /*2d10*/  UIADD3 UR56, UPT, UPT, UR9, 0x5800, URZ ;  /* 0x0000580009387890 */ /* 0x000fe2000fffe0ff */
[----:B------:R2:W-:Y:S01]  /*2d20*/  UTMALDG.4D [UR8], [UR32], desc[URZ] ;  /* 0x0000ff08200075b4 */ /* 0x0005e20008019000 */
[----:B------:R-:W-:Y:S01]  /*2d30*/  UMOV UR28, UR60 ;  /* 0x0000003c001c7c82 */ /* 0x000fe20008000000 */
[----:B------:R-:W-:Y:S01]  /*2d40*/  UMOV UR29, UR61 ;  /* 0x0000003d001d7c82 */ /* 0x000fe20008000000 */
[----:B------:R-:W-:Y:S01]  /*2d50*/  UMOV UR25, UR9 ;  /* 0x0000000900197c82 */ /* 0x000fe20008000000 */
[----:B------:R-:W-:Y:S01]  /*2d60*/  UMOV UR27, UR11 ;  /* 0x0000000b001b7c82 */ /* 0x000fe20008000000 */
[----:B------:R-:W-:Y:S01]  /*2d70*/  UMOV UR58, 0x40 ;  /* 0x00000040003a7882 */ /* 0x000fe20000000000 */
[----:B------:R-:W-:Y:S01]  /*2d80*/  UMOV UR57, UR9 ;  /* 0x0000000900397c82 */ /* 0x000fe20008000000 */
[----:B------:R-:W-:Y:S01]  /*2d90*/  UMOV UR59, UR11 ;  /* 0x0000000b003b7c82 */ /* 0x000fe20008000000 */
[----:B------:R3:W-:Y:S01]  /*2da0*/  UTMALDG.4D [UR24], [UR20], desc[URZ] ;  /* 0x0000ff18140075b4 */ /* 0x0007e20008019000 */
[----:B------:R-:W4:Y:S01]  /*2db0*/  LDCU.64 UR36, c[0x0][0x348] ;  /* 0x00006900ff2477ac */ /* 0x000f220008000a00 */
[----:B------:R-:W5:Y:S01]  /*2dc0*/  LDCU.64 UR34, c[0x0][0x348] ;  /* 0x00006900ff2277ac */ /* 0x000f620008000a00 */
[----:B------:R1:W-:Y:S01]  /*2dd0*/  UTMALDG.4D [UR56], [UR16], desc[URZ] ;  /* 0x0000ff38100075b4 */ /* 0x0003e20008019000 */
[----:B------:R-:W1:Y:S01]  /*2de0*/  SYNCS.PHASECHK.TRANS64.TRYWAIT P0, [UR9+0x98], R4 ;  /* 0x00009804ff0075a7 */ /* 0x000e620008001109 */
[----:B--2---:R-:W2:Y:S01]  /*2df0*/  LDCU.64 UR10, c[0x0][0x348] ;  /* 0x00006900ff0a77ac */ /* 0x004ea20008000a00 */
[----:B---3--:R-:W-:Y:S01]  /*2e00*/  UMOV UR26, URZ ;  /* 0x000000ff001a7c82 */ /* 0x008fe20008000000 */
[----:B-12-45:R-:W-:Y:S05]  /*2e10*/  @!P0 BRA `(.L_x_30) ;  /* 0x000000a000b88947 */ /* 0x036fea0003800000 */
.L_x_83:
[----:B------:R-:W-:Y:S01]  /*2e20*/  ELECT P0, URZ, PT ;  /* 0x0000000000ff782f */ /* 0x000fe20003800000 */
[----:B-1----:R-:W-:Y:S01]  /*2e30*/  HFMA2 R5, -RZ, RZ, 0, 5.9604644775390625e-08 ;  /* 0x00000001ff057431 */ /* 0x002fe200000001ff */
[----:B------:R-:W-:Y:S01]  /*2e40*/  UIADD3 UR32, UP2, UPT, UR36, 0x180, URZ ;  /* 0x0000018024207890 */ /* 0x000fe2000ff5e0ff */
[----:B------:R-:W-:Y:S01]  /*2e50*/  IMAD.MOV.U32 R6, RZ, RZ, RZ ;  /* 0x000000ffff067224 */ /* 0x000fe200078e00ff */
[----:B------:R-:W-:Y:S02]  /*2e60*/  UIADD3 UR12, UP1, UPT, UR34, 0x180, URZ ;  /* 0x00000180220c7890 */ /* 0x000fe4000ff3e0ff */
[----:B------:R-:W-:Y:S02]  /*2e70*/  UIADD3 UR10, UP0, UPT, UR10, 0x180, URZ ;  /* 0x000001800a0a7890 */ /* 0x000fe4000ff1e0ff */
[----:B------:R-:W-:Y:S02]  /*2e80*/  UIADD3.X UR33, UPT, UPT, URZ, UR37, URZ, UP2, !UPT ;  /* 0x00000025ff217290 */ /* 0x000fe400097fe4ff */
[----:B------:R-:W-:-:S02]  /*2e90*/  UIADD3 UR24, UPT, UPT, UR9, 0x9800, URZ ;  /* 0x0000980009187890 */ /* 0x000fc4000fffe0ff */
[----:B------:R-:W-:Y:S01]  /*2ea0*/  UIADD3 UR25, UPT, UPT, UR9, 0x18, URZ ;  /* 0x0000001809197890 */ /* 0x000fe2000fffe0ff */
[----:B------:R-:W-:Y:S01]  /*2eb0*/  @P0 IMAD.MOV.U32 R3, RZ, RZ, 0x3000 ;  /* 0x00003000ff030424 */ /* 0x000fe200078e00ff */
[----:B------:R-:W-:Y:S02]  /*2ec0*/  UIADD3.X UR13, UPT, UPT, URZ, UR35, URZ, UP1, !UPT ;  /* 0x00000023ff0d7290 */ /* 0x000fe40008ffe4ff */
[----:B------:R-:W-:Y:S01]  /*2ed0*/  UIADD3 UR16, UPT, UPT, UR9, 0xa800, URZ ;  /* 0x0000a80009107890 */ /* 0x000fe2000fffe0ff */
[----:B------:R1:W-:Y:S01]  /*2ee0*/  @P0 SYNCS.ARRIVE.TRANS64 RZ, [UR9+0x18], R3 ;  /* 0x00001803ffff09a7 */ /* 0x0003e20008000009 */
[----:B------:R-:W-:Y:S02]  /*2ef0*/  UIADD3 UR17, UPT, UPT, UR9, 0x18, URZ ;  /* 0x0000001809117890 */ /* 0x000fe4000fffe0ff */
[----:B------:R-:W-:Y:S02]  /*2f00*/  UIADD3.X UR11, UPT, UPT, URZ, UR11, URZ, UP0, !UPT ;  /* 0x0000000bff0b7290 */ /* 0x000fe400087fe4ff */
[----:B------:R-:W-:-:S02]  /*2f10*/  UIADD3 UR56, UPT, UPT, UR9, 0xb800, URZ ;  /* 0x0000b80009387890 */ /* 0x000fc4000fffe0ff */
[----:B------:R-:W-:Y:S01]  /*2f20*/  UIADD3 UR57, UPT, UPT, UR9, 0x18, URZ ;  /* 0x0000001809397890 */ /* 0x000fe2000fffe0ff */
[----:B------:R-:W-:Y:S01]  /*2f30*/  UMOV UR27, UR19 ;  /* 0x00000013001b7c82 */ /* 0x000fe20008000000 */
[----:B------:R-:W-:Y:S01]  /*2f40*/  UMOV UR18, 0x20 ;  /* 0x0000002000127882 */ /* 0x000fe20000000000 */
[----:B------:R-:W-:Y:S01]  /*2f50*/  UMOV UR20, UR60 ;  /* 0x0000003c00147c82 */ /* 0x000fe20008000000 */
[----:B------:R-:W-:Y:S01]  /*2f60*/  UMOV UR21, UR61 ;  /* 0x0000003d00157c82 */ /* 0x000fe20008000000 */
[----:B------:R1:W-:Y:S01]  /*2f70*/  UTMALDG.4D [UR24], [UR32], desc[URZ] ;  /* 0x0000ff18200075b4 */ /* 0x0003e20008019000 */
[----:B------:R-:W-:Y:S01]  /*2f80*/  UMOV UR58, 0x40 ;  /* 0x00000040003a7882 */ /* 0x000fe20000000000 */
[----:B------:R-:W-:Y:S01]  /*2f90*/  UMOV UR59, UR19 ;  /* 0x00000013003b7c82 */ /* 0x000fe20008000000 */
[----:B------:R-:W-:Y:S01]  /*2fa0*/  UISETP.GE.AND UP0, UPT, UR5, 0x2, UPT ;  /* 0x000000020500788c */ /* 0x000fe2000bf06270 */
[----:B------:R-:W-:Y:S01]  /*2fb0*/  UMOV UR6, 0x2 ;  /* 0x0000000200067882 */ /* 0x000fe20000000000 */
[----:B------:R1:W-:Y:S01]  /*2fc0*/  UTMALDG.4D [UR16], [UR12], desc[URZ] ;  /* 0x0000ff100c0075b4 */ /* 0x0003e20008019000 */
[----:B------:R1:W-:Y:S06]  /*2fd0*/  UTMALDG.4D [UR56], [UR10], desc[URZ] ;  /* 0x0000ff380a0075b4 */ /* 0x0003ec0008019000 */
[----:B-1----:R-:W-:Y:S05]  /*2fe0*/  BRA.U !UP0, `(.L_x_27) ;  /* 0x0000000508687547 */ /* 0x002fea000b800000 */
[----:B------:R-:W1:Y:S01]  /*2ff0*/  LDCU.64 UR10, c[0x0][0x348] ;  /* 0x00006900ff0a77ac */ /* 0x000e620008000a00 */
[----:B------:R-:W-:Y:S02]  /*3000*/  MOV R5, 0x1 ;  /* 0x0000000100057802 */ /* 0x000fe40000000f00 */
[----:B------:R-:W-:Y:S01]  /*3010*/  MOV R4, 0x3000 ;  /* 0x0000300000047802 */ /* 0x000fe20000000f00 */
[----:B------:R-:W-:Y:S01]  /*3020*/  UIADD3 UR8, UPT, UPT, -UR5, URZ, URZ ;  /* 0x000000ff05087290 */ /* 0x000fe2000fffe1ff */
[----:B------:R-:W-:Y:S01]  /*3030*/  UMOV UR6, 0x2 ;  /* 0x0000000200067882 */ /* 0x000fe20000000000 */
[----:B------:R-:W-:Y:S01]  /*3040*/  UMOV UR58, URZ ;  /* 0x000000ff003a7c82 */ /* 0x000fe20008000000 */
[----:B------:R-:W-:Y:S01]  /*3050*/  UMOV UR50, 0x20 ;  /* 0x0000002000327882 */ /* 0x000fe20000000000 */
[----:B------:R-:W-:Y:S01]  /*3060*/  UMOV UR42, 0x40 ;  /* 0x00000040002a7882 */ /* 0x000fe20000000000 */
[----:B------:R-:W-:Y:S01]  /*3070*/  UMOV UR34, URZ ;  /* 0x000000ff00227c82 */ /* 0x000fe20008000000 */
[----:B------:R-:W-:Y:S01]  /*3080*/  UMOV UR26, 0x20 ;  /* 0x00000020001a7882 */ /* 0x000fe20000000000 */
[----:B------:R-:W-:Y:S01]  /*3090*/  UMOV UR18, 0x40 ;  /* 0x0000004000127882 */ /* 0x000fe20000000000 */
[----:B-1----:R-:W-:-:S02]  /*30a0*/  UIADD3 UR64, UP5, UPT, UR10, 0x100, URZ ;  /* 0x000001000a407890 */ /* 0x002fc4000ffbe0ff */
[----:B------:R-:W-:Y:S02]  /*30b0*/  UIADD3 UR62, UP4, UPT, UR10, 0x100, URZ ;  /* 0x000001000a3e7890 */ /* 0x000fe4000ff9e0ff */
[----:B------:R-:W-:Y:S02]  /*30c0*/  UIADD3 UR54, UP3, UPT, UR10, 0x100, URZ ;  /* 0x000001000a367890 */ /* 0x000fe4000ff7e0ff */
[----:B------:R-:W-:Y:S02]  /*30d0*/  UIADD3 UR46, UP2, UPT, UR10, 0x180, URZ ;  /* 0x000001800a2e7890 */ /* 0x000fe4000ff5e0ff */
[----:B------:R-:W-:Y:S02]  /*30e0*/  UIADD3 UR12, UP1, UPT, UR10, 0x180, URZ ;  /* 0x000001800a0c7890 */ /* 0x000fe4000ff3e0ff */
[----:B------:R-:W-:Y:S02]  /*30f0*/  UIADD3 UR10, UP0, UPT, UR10, 0x180, URZ ;  /* 0x000001800a0a7890 */ /* 0x000fe4000ff1e0ff */
[----:B------:R-:W-:-:S02]  /*3100*/  UIADD3.X UR65, UPT, UPT, URZ, UR11, URZ, UP5, !UPT ;  /* 0x0000000bff417290 */ /* 0x000fc4000affe4ff */
[----:B------:R-:W-:Y:S02]  /*3110*/  UIADD3.X UR63, UPT, UPT, URZ, UR11, URZ, UP4, !UPT ;  /* 0x0000000bff3f7290 */ /* 0x000fe4000a7fe4ff */
[----:B------:R-:W-:Y:S02]  /*3120*/  UIADD3.X UR55, UPT, UPT, URZ, UR11, URZ, UP3, !UPT ;  /* 0x0000000bff377290 */ /* 0x000fe40009ffe4ff */
[----:B------:R-:W-:Y:S02]  /*3130*/  UIADD3.X UR47, UPT, UPT, URZ, UR11, URZ, UP2, !UPT ;  /* 0x0000000bff2f7290 */ /* 0x000fe400097fe4ff */
[----:B------:R-:W-:Y:S02]  /*3140*/  UIADD3.X UR13, UPT, UPT, URZ, UR11, URZ, UP1, !UPT ;  /* 0x0000000bff0d7290 */ /* 0x000fe40008ffe4ff */
[----:B------:R-:W-:-:S12]  /*3150*/  UIADD3.X UR11, UPT, UPT, URZ, UR11, URZ, UP0, !UPT ;  /* 0x0000000bff0b7290 */ /* 0x000fd800087fe4ff */
.L_x_33:
[----:B------:R-:W-:Y:S01]  /*3160*/  ULEA UR5, UR6, UR9, 0x3 ;  /* 0x0000000906057291 */ /* 0x000fe2000f8e18ff */
[----:B------:R-:W-:-:S08]  /*3170*/  SHF.L.U32 R8, R5, 0x1f, RZ ;  /* 0x0000001f05087819 */ /* 0x000fd000000006ff */
[----:B-1----:R-:W1:Y:S02]  /*3180*/  SYNCS.PHASECHK.TRANS64.TRYWAIT P0, [UR5+0x90], R8 ;  /* 0x00009008ff0075a7 */ /* 0x002e640008001105 */
[----:B-1----:R-:W-:Y:S05]  /*3190*/  @!P0 BRA `(.L_x_31) ;  /* 0x0000009c00f88947 */ /* 0x002fea0003800000 */
.L_x_85:
[----:B------:R-:W-:Y:S01]  /*31a0*/  ELECT P0, URZ, PT ;  /* 0x0000000000ff782f */ /* 0x000fe20003800000 */
[----:B------:R-:W-:Y:S02]  /*31b0*/  UIMAD UR56, UR6, 0x3000, UR9 ;  /* 0x00003000063878a4 */ /* 0x000fe4000f8e0209 */
[----:B------:R-:W-:Y:S02]  /*31c0*/  UIMAD UR48, UR6, 0x3000, UR9 ;  /* 0x00003000063078a4 */ /* 0x000fe4000f8e0209 */
[----:B------:R-:W-:Y:S02]  /*31d0*/  UIMAD UR40, UR6, 0x3000, UR9 ;  /* 0x00003000062878a4 */ /* 0x000fe4000f8e0209 */
[----:B------:R-:W-:Y:S02]  /*31e0*/  UIADD3 UR6, UPT, UPT, UR6, 0x1, URZ ;  /* 0x0000000106067890 */ /* 0x000fe4000fffe0ff */
[----:B------:R-:W-:Y:S02]  /*31f0*/  UIADD3 UR59, UPT, UPT, UR4, -0x100, URZ ;  /* 0xffffff00043b7890 */ /* 0x000fe4000fffe0ff */
[----:B------:R-:W-:-:S02]  /*3200*/  UISETP.NE.AND UP0, UPT, UR6, 0x10, UPT ;  /* 0x000000100600788c */ /* 0x000fc4000bf05270 */
[----:B-1----:R-:W-:Y:S01]  /*3210*/  @P0 IMAD.MOV.U32 R3, RZ, RZ, 0x3000 ;  /* 0x00003000ff030424 */ /* 0x002fe200078e00ff */
[----:B------:R-:W-:Y:S02]  /*3220*/  UIADD3 UR56, UPT, UPT, UR56, 0x6800, URZ ;  /* 0x0000680038387890 */ /* 0x000fe4000fffe0ff */
[----:B------:R-:W-:Y:S01]  /*3230*/  USEL UR16, URZ, 0x1, UP0 ;  /* 0x00000001ff107887 */ /* 0x000fe20008000000 */
[----:B------:R1:W-:Y:S01]  /*3240*/  @P0 SYNCS.ARRIVE.TRANS64 RZ, [UR5+0x10], R3 ;  /* 0x00001003ffff09a7 */ /* 0x0003e20008000005 */
[----:B------:R-:W-:Y:S02]  /*3250*/  USEL UR6, UR6, URZ, UP0 ;  /* 0x000000ff06067287 */ /* 0x000fe40008000000 */
[----:B------:R-:W-:Y:S02]  /*3260*/  UIADD3 UR57, UPT, UPT, UR5, 0x10, URZ ;  /* 0x0000001005397890 */ /* 0x000fe4000fffe0ff */
[----:B------:R-:W-:Y:S01]  /*3270*/  UIADD3 UR48, UPT, UPT, UR48, 0x7800, URZ ;  /* 0x0000780030307890 */ /* 0x000fe2000fffe0ff */
[----:B------:R-:W-:Y:S01]  /*3280*/  LOP3.LUT R5, R5, UR16, RZ, 0x3c, !PT ;  /* 0x0000001005057c12 */ /* 0x000fe2000f8e3cff */
[----:B------:R-:W-:-:S02]  /*3290*/  UIADD3 UR49, UPT, UPT, UR5, 0x10, URZ ;  /* 0x0000001005317890 */ /* 0x000fc4000fffe0ff */
[----:B------:R-:W-:Y:S02]  /*32a0*/  UIADD3 UR40, UPT, UPT, UR40, 0x8800, URZ ;  /* 0x0000880028287890 */ /* 0x000fe4000fffe0ff */
[----:B------:R-:W-:Y:S01]  /*32b0*/  UIADD3 UR41, UPT, UPT, UR5, 0x10, URZ ;  /* 0x0000001005297890 */ /* 0x000fe2000fffe0ff */
[----:B------:R-:W-:Y:S01]  /*32c0*/  IMAD.U32 R8, R5, -0x80000000, RZ ;  /* 0x8000000005087824 */ /* 0x000fe200078e00ff */
[----:B------:R-:W-:Y:S01]  /*32d0*/  ULEA UR5, UR6, UR9, 0x3 ;  /* 0x0000000906057291 */ /* 0x000fe2000f8e18ff */
[----:B------:R1:W-:Y:S01]  /*32e0*/  UTMALDG.4D [UR56], [UR64], desc[URZ] ;  /* 0x0000ff38400075b4 */ /* 0x0003e20008019000 */
[----:B------:R-:W-:Y:S01]  /*32f0*/  UMOV UR52, UR60 ;  /* 0x0000003c00347c82 */ /* 0x000fe20008000000 */
[----:B------:R-:W-:Y:S01]  /*3300*/  UMOV UR53, UR61 ;  /* 0x0000003d00357c82 */ /* 0x000fe20008000000 */
[----:B------:R-:W-:Y:S01]  /*3310*/  UMOV UR51, UR59 ;  /* 0x0000003b00337c82 */ /* 0x000fe20008000000 */
[----:B------:R-:W-:Y:S01]  /*3320*/  UMOV UR44, UR60 ;  /* 0x0000003c002c7c82 */ /* 0x000fe20008000000 */
[----:B------:R-:W-:Y:S01]  /*3330*/  UMOV UR45, UR61 ;  /* 0x0000003d002d7c82 */ /* 0x000fe20008000000 */
[----:B------:R-:W-:Y:S01]  /*3340*/  UMOV UR43, UR59 ;  /* 0x0000003b002b7c82 */ /* 0x000fe20008000000 */
[----:B------:R1:W-:Y:S01]  /*3350*/  UTMALDG.4D [UR48], [UR62], desc[URZ] ;  /* 0x0000ff303e0075b4 */ /* 0x0003e20008019000 */
[----:B------:R1:W-:Y:S01]  /*3360*/  UTMALDG.4D [UR40], [UR54], desc[URZ] ;  /* 0x0000ff28360075b4 */ /* 0x0003e20008019000 */
[----:B------:R-:W2:Y:S02]  /*3370*/  SYNCS.PHASECHK.TRANS64.TRYWAIT P0, [UR5+0x90], R8 ;  /* 0x00009008ff0075a7 */ /* 0x000ea40008001105 */
[----:B-12---:R-:W-:Y:S05]  /*3380*/  @!P0 BRA `(.L_x_32) ;  /* 0x0000009c00988947 */ /* 0x006fea0003800000 */
.L_x_87:
[----:B------:R-:W-:Y:S01]  /*3390*/  ELECT P0, URZ, PT ;  /* 0x0000000000ff782f */ /* 0x000fe20003800000 */
[----:B------:R-:W-:Y:S02]  /*33a0*/  UIMAD UR32, UR6, 0x3000, UR9 ;  /* 0x00003000062078a4 */ /* 0x000fe4000f8e0209 */
[----:B------:R-:W-:Y:S02]  /*33b0*/  UIMAD UR24, UR6, 0x3000, UR9 ;  /* 0x00003000061878a4 */ /* 0x000fe4000f8e0209 */
[----:B------:R-:W-:Y:S02]  /*33c0*/  UIMAD UR16, UR6, 0x3000, UR9 ;  /* 0x00003000061078a4 */ /* 0x000fe4000f8e0209 */
[----:B------:R-:W-:Y:S02]  /*33d0*/  UIADD3 UR33, UPT, UPT, UR5, 0x10, URZ ;  /* 0x0000001005217890 */ /* 0x000fe4000fffe0ff */
[----:B------:R-:W-:Y:S02]  /*33e0*/  UIADD3 UR32, UPT, UPT, UR32, 0x6800, URZ ;  /* 0x0000680020207890 */ /* 0x000fe4000fffe0ff */
[----:B------:R-:W-:-:S02]  /*33f0*/  UIADD3 UR25, UPT, UPT, UR5, 0x10, URZ ;  /* 0x0000001005197890 */ /* 0x000fc4000fffe0ff */
[----:B------:R2:W-:Y:S01]  /*3400*/  @P0 SYNCS.ARRIVE.TRANS64 RZ, [UR5+0x10], R4 ;  /* 0x00001004ffff09a7 */ /* 0x0005e20008000005 */
[----:B------:R-:W-:Y:S02]  /*3410*/  UIADD3 UR24, UPT, UPT, UR24, 0x7800, URZ ;  /* 0x0000780018187890 */ /* 0x000fe4000fffe0ff */
[----:B------:R-:W-:Y:S02]  /*3420*/  UIADD3 UR17, UPT, UPT, UR5, 0x10, URZ ;  /* 0x0000001005117890 */ /* 0x000fe4000fffe0ff */
[----:B------:R-:W-:Y:S01]  /*3430*/  UIADD3 UR16, UPT, UPT, UR16, 0x8800, URZ ;  /* 0x0000880010107890 */ /* 0x000fe2000fffe0ff */
[----:B------:R-:W-:Y:S01]  /*3440*/  UMOV UR35, UR59 ;  /* 0x0000003b00237c82 */ /* 0x000fe20008000000 */
        /* <DEDUP_REMOVED lines=8> */
[----:B------:R2:W-:Y:S01]  /*34d0*/  UTMALDG.4D [UR32], [UR46], desc[URZ] ;  /* 0x0000ff202e0075b4 */ /* 0x0005e20008019000 */
[----:B------:R-:W-:-:S02]  /*34e0*/  UIADD3 UR6, UPT, UPT, UR6, 0x1, URZ ;  /* 0x0000000106067890 */ /* 0x000fc4000fffe0ff */
[----:B------:R-:W-:Y:S02]  /*34f0*/  UIADD3 UR8, UPT, UPT, UR8, 0x1, URZ ;  /* 0x0000000108087890 */ /* 0x000fe4000fffe0ff */
[----:B------:R-:W-:Y:S02]  /*3500*/  UISETP.NE.AND UP0, UPT, UR6, 0x10, UPT ;  /* 0x000000100600788c */ /* 0x000fe4000bf05270 */
[----:B------:R-:W-:Y:S01]  /*3510*/  UIADD3 UR4, UPT, UPT, UR4, -0x80, URZ ;  /* 0xffffff8004047890 */ /* 0x000fe2000fffe0ff */
[----:B------:R2:W-:Y:S01]  /*3520*/  UTMALDG.4D [UR24], [UR12], desc[URZ] ;  /* 0x0000ff180c0075b4 */ /* 0x0005e20008019000 */
[----:B------:R-:W-:Y:S02]  /*3530*/  USEL UR6, UR6, URZ, UP0 ;  /* 0x000000ff06067287 */ /* 0x000fe40008000000 */
[----:B------:R-:W-:Y:S02]  /*3540*/  USEL UR5, URZ, 0x1, UP0 ;  /* 0x00000001ff057887 */ /* 0x000fe40008000000 */
[----:B------:R-:W-:Y:S01]  /*3550*/  UISETP.NE.AND UP0, UPT, UR8, -0x1, UPT ;  /* 0xffffffff0800788c */ /* 0x000fe2000bf05270 */
[----:B------:R2:W-:Y:S03]  /*3560*/  UTMALDG.4D [UR16], [UR10], desc[URZ] ;  /* 0x0000ff100a0075b4 */ /* 0x0005e60008019000 */
[----:B------:R-:W-:-:S05]  /*3570*/  LOP3.LUT R5, R5, UR5, RZ, 0x3c, !PT ;  /* 0x0000000505057c12 */ /* 0x000fca000f8e3cff */
[----:B--2---:R-:W-:Y:S05]  /*3580*/  BRA.U UP0, `(.L_x_33) ;  /* 0xfffffff900f47547 */ /* 0x004fea000b83ffff */
.L_x_27:
[----:B------:R-:W-:Y:S02]  /*3590*/  UIADD3 UR4, UPT, UPT, UR6, 0x2, URZ ;  /* 0x0000000206047890 */ /* 0x000fe4000fffe0ff */
[----:B------:R-:W-:-:S04]  /*35a0*/  UISETP.NE.AND UP0, UPT, UR6, 0xf, UPT ;  /* 0x0000000f0600788c */ /* 0x000fc8000bf05270 */
[----:B------:R-:W-:-:S04]  /*35b0*/  USEL UR4, UR4, 0x1, UP0 ;  /* 0x0000000104047887 */ /* 0x000fc80008000000 */
[----:B------:R-:W-:Y:S02]  /*35c0*/  UIADD3 UR12, UPT, UPT, UR4, 0x1, URZ ;  /* 0x00000001040c7890 */ /* 0x000fe4000fffe0ff */
[----:B------:R-:W-:-:S04]  /*35d0*/  UISETP.NE.AND UP1, UPT, UR4, 0x10, UPT ;  /* 0x000000100400788c */ /* 0x000fc8000bf25270 */
[----:B------:R-:W-:Y:S02]  /*35e0*/  USEL UR12, UR12, 0x1, UP1 ;  /* 0x000000010c0c7887 */ /* 0x000fe40008800000 */
[----:B------:R-:W-:Y:S02]  /*35f0*/  UISETP.EQ.XOR UP1, UPT, UR6, 0xf, !UP1 ;  /* 0x0000000f0600788c */ /* 0x000fe4000cf22a70 */
[----:B------:R-:W-:Y:S02]  /*3600*/  UIADD3 UR11, UPT, UPT, UR12, 0x1, URZ ;  /* 0x000000010c0b7890 */ /* 0x000fe4000fffe0ff */
[----:B------:R-:W-:Y:S02]  /*3610*/  UISETP.NE.AND UP0, UPT, UR12, 0x10, UPT ;  /* 0x000000100c00788c */ /* 0x000fe4000bf05270 */
[----:B------:R-:W-:Y:S02]  /*3620*/  UISETP.EQ.XOR UP1, UPT, UR12, 0x10, UP1 ;  /* 0x000000100c00788c */ /* 0x000fe40008f22a70 */
[----:B------:R-:W-:-:S04]  /*3630*/  USEL UR11, UR11, 0x1, UP0 ;  /* 0x000000010b0b7887 */ /* 0x000fc80008000000 */
        /* <DEDUP_REMOVED lines=23> */
[----:B------:R-:W-:Y:S01]  /*37b0*/  USEL UR6, UR6, 0x1, UP0 ;  /* 0x0000000106067887 */ /* 0x000fe20008000000 */
[----:B------:R-:W2:Y:S03]  /*37c0*/  S2UR UR4, SR_CgaCtaId ;  /* 0x00000000000479c3 */ /* 0x000ea60000008800 */
[----:B------:R-:W-:-:S02]  /*37d0*/  UIADD3 UR10, UPT, UPT, UR6, 0x1, URZ ;  /* 0x00000001060a7890 */ /* 0x000fc4000fffe0ff */
        /* <DEDUP_REMOVED lines=18> */
[----:B------:R-:W-:-:S03]  /*3900*/  USEL UR6, UR5, 0x1, UP0 ;  /* 0x0000000105067887 */ /* 0x000fc60008000000 */
[----:B------:R-:W-:Y:S01]  /*3910*/  UMOV UR5, 0x400 ;  /* 0x0000040000057882 */ /* 0x000fe20000000000 */
[----:B------:R-:W-:Y:S02]  /*3920*/  UISETP.EQ.XOR UP1, UPT, UR6, 0x10, UP1 ;  /* 0x000000100600788c */ /* 0x000fe40008f22a70 */
[----:B------:R-:W-:Y:S02]  /*3930*/  UISETP.NE.AND UP0, UPT, UR6, 0x10, UPT ;  /* 0x000000100600788c */ /* 0x000fe4000bf05270 */
[----:B--2---:R-:W-:Y:S02]  /*3940*/  ULEA UR4, UR4, UR5, 0x18 ;  /* 0x0000000504047291 */ /* 0x004fe4000f8ec0ff */
[----:B------:R-:W-:Y:S02]  /*3950*/  USEL UR5, URZ, 0x1, !UP1 ;  /* 0x00000001ff057887 */ /* 0x000fe4000c800000 */
[----:B------:R-:W-:-:S04]  /*3960*/  USEL UR6, UR6, URZ, UP0 ;  /* 0x000000ff06067287 */ /* 0x000fc80008000000 */
[----:B------:R-:W-:Y:S01]  /*3970*/  ULEA UR6, UR6, UR4, 0x3 ;  /* 0x0000000406067291 */ /* 0x000fe2000f8e18ff */
[----:B------:R-:W-:-:S04]  /*3980*/  LOP3.LUT R5, R5, UR5, RZ, 0x3c, !PT ;  /* 0x0000000505057c12 */ /* 0x000fc8000f8e3cff */
[----:B------:R-:W-:-:S04]  /*3990*/  SHF.L.U32 R4, R5, 0x1f, RZ ;  /* 0x0000001f05047819 */ /* 0x000fc800000006ff */
[----:B------:R-:W2:Y:S02]  /*39a0*/  SYNCS.PHASECHK.TRANS64.TRYWAIT P0, [UR6+0x90], R4 ;  /* 0x00009004ff0075a7 */ /* 0x000ea40008001106 */
[----:B--2---:R-:W-:Y:S05]  /*39b0*/  @!P0 BRA `(.L_x_34) ;  /* 0x0000009800288947 */ /* 0x004fea0003800000 */
.L_x_89:
[----:B------:R-:W-:Y:S02]  /*39c0*/  ELECT P0, URZ, PT ;  /* 0x0000000000ff782f */ /* 0x000fe40003800000 */
[----:B------:R-:W-:-:S11]  /*39d0*/  SHF.L.U32 R6, R6, 0x1f, RZ ;  /* 0x0000001f06067819 */ /* 0x000fd600000006ff */
[----:B-1----:R-:W-:-:S04]  /*39e0*/  @P0 IMAD.MOV.U32 R3, RZ, RZ, 0x3000 ;  /* 0x00003000ff030424 */ /* 0x002fc800078e00ff */
[----:B------:R1:W-:Y:S01]  /*39f0*/  @P0 SYNCS.ARRIVE.TRANS64 RZ, [UR6+0x10], R3 ;  /* 0x00001003ffff09a7 */ /* 0x0003e20008000006 */
[----:B------:R-:W2:Y:S02]  /*3a00*/  SYNCS.PHASECHK.TRANS64.TRYWAIT P0, [UR4+0x8], R6 ;  /* 0x00000806ff0075a7 */ /* 0x000ea40008001104 */
[----:B-12---:R-:W-:Y:S05]  /*3a10*/  @!P0 BRA `(.L_x_35) ;  /* 0x00000098002c8947 */ /* 0x006fea0003800000 */
.L_x_91:
[----:B------:R-:W-:-:S13]  /*3a20*/  ELECT P0, URZ, PT ;  /* 0x0000000000ff782f */ /* 0x000fda0003800000 */
[----:B-1----:R-:W-:-:S04]  /*3a30*/  @P0 MOV R3, 0x3000 ;  /* 0x0000300000030802 */ /* 0x002fc80000000f00 */
[----:B------:R2:W-:Y:S03]  /*3a40*/  @P0 SYNCS.ARRIVE.TRANS64 RZ, [UR4], R3 ;  /* 0x00000003ffff09a7 */ /* 0x0005e60008000004 */
.L_x_5:
[----:B------:R-:W-:-:S13]  /*3a50*/  ISETP.GT.AND P0, PT, R0, 0x3, PT ;  /* 0x000000030000780c */ /* 0x000fda0003f04270 */
[----:B------:R-:W-:Y:S05]  /*3a60*/  @P0 BRA `(.L_x_3) ;  /* 0x00000078008c0947 */ /* 0x000fea0003800000 */
.L_x_36:
[----:B------:R-:W-:-:S08]  /*3a70*/  NOP ;  /* 0x0000000000007918 */ /* 0x000fd00000000000 */
[----:B------:R-:W4:Y:S02]  /*3a80*/  USETMAXREG.TRY_ALLOC.CTAPOOL UP0, 0xc0 ;  /* 0x000000c0000079c8 */ /* 0x000f240008000600 */
[----:B----4-:R-:W-:Y:S05]  /*3a90*/  BRA.U !UP0, `(.L_x_36) ;  /* 0xfffffffd08f47547 */ /* 0x010fea000b83ffff */
[----:B------:R-:W4:Y:S01]  /*3aa0*/  LDCU UR4, c[0x0][0x60c] ;  /* 0x0000c180ff0477ac */ /* 0x000f220008000800 */
[----:B------:R-:W-:Y:S01]  /*3ab0*/  HFMA2 R134, -RZ, RZ, 0, 5.9604644775390625e-08 ;  /* 0x00000001ff867431 */ /* 0x000fe200000001ff */
[----:B----4-:R-:W-:Y:S01]  /*3ac0*/  UISETP.GE.AND UP0, UPT, UR39, UR4, UPT ;  /* 0x000000042700728c */ /* 0x010fe2000bf06270 */
[----:B------:R-:W-:Y:S08]  /*3ad0*/  BAR.SYNC.DEFER_BLOCKING 0x2, 0x120 ;  /* 0x0084800000007b1d */ /* 0x000ff00000010000 */
[----:B------:R-:W-:Y:S05]  /*3ae0*/  BRA.U UP0, `(.L_x_37) ;  /* 0x0000007900507547 */ /* 0x000fea000b800000 */
[----:B------:R-:W4:Y:S01]  /*3af0*/  S2UR UR4, SR_CgaCtaId ;  /* 0x00000000000479c3 */ /* 0x000f220000008800 */
[----:B------:R-:W-:Y:S01]  /*3b00*/  UMOV UR5, 0x400 ;  /* 0x0000040000057882 */ /* 0x000fe20000000000 */
[----:B-12---:R-:W-:Y:S01]  /*3b10*/  MOV R3, 0x80000000 ;  /* 0x8000000000037802 */ /* 0x006fe20000000f00 */
[----:B---3--:R-:W1:Y:S02]  /*3b20*/  LDCU UR8, c[0x0][0x640] ;  /* 0x0000c800ff0877ac */ /* 0x008e640008000800 */
[----:B-1----:R-:W-:Y:S02]  /*3b30*/  UIMAD.WIDE.U32 UR8, UR39, UR8, URZ ;  /* 0x00000008270872a5 */ /* 0x002fe4000f8e00ff */
[----:B----4-:R-:W-:Y:S01]  /*3b40*/  ULEA UR4, UR4, UR5, 0x18 ;  /* 0x0000000504047291 */ /* 0x010fe2000f8ec0ff */
[----:B------:R-:W1:Y:S01]  /*3b50*/  LDCU UR5, c[0x0][0x654] ;  /* 0x0000ca80ff0577ac */ /* 0x000e620008000800 */
[----:B------:R-:W-:-:S07]  /*3b60*/  UIADD3 UR6, UPT, UPT, -UR9, UR39, URZ ;  /* 0x0000002709067290 */ /* 0x000fce000fffe1ff */
[----:B------:R-:W2:Y:S01]  /*3b70*/  LDCU UR8, c[0x0][0x634] ;  /* 0x0000c680ff0877ac */ /* 0x000ea20008000800 */
[----:B------:R-:W3:Y:S01]  /*3b80*/  SYNCS.PHASECHK.TRANS64.TRYWAIT P0, [UR4+0x148], R3 ;  /* 0x00014803ff0075a7 */ /* 0x000ee20008001104 */
[----:B------:R-:W-:-:S04]  /*3b90*/  USHF.R.U32.HI UR6, URZ, UR22, UR6 ;  /* 0x00000016ff067299 */ /* 0x000fc80008011606 */
[----:B------:R-:W-:-:S04]  /*3ba0*/  UIADD3 UR6, UPT, UPT, UR9, UR6, URZ ;  /* 0x0000000609067290 */ /* 0x000fc8000fffe0ff */
[----:B------:R-:W-:-:S04]  /*3bb0*/  USHF.R.U32.HI UR6, URZ, UR15, UR6 ;  /* 0x0000000fff067299 */ /* 0x000fc80008011606 */
[----:B-1----:R-:W-:Y:S01]  /*3bc0*/  UISETP.GE.AND UP0, UPT, UR6, UR5, UPT ;  /* 0x000000050600728c */ /* 0x002fe2000bf06270 */
[----:B------:R-:W1:Y:S01]  /*3bd0*/  LDCU UR5, c[0x0][0x63c] ;  /* 0x0000c780ff0577ac */ /* 0x000e620008000800 */
[----:B------:R-:W-:-:S09]  /*3be0*/  UIADD3 UR6, UPT, UPT, -UR6, URZ, URZ ;  /* 0x000000ff06067290 */ /* 0x000fd2000fffe1ff */
[----:B--2---:R-:W2:Y:S01]  /*3bf0*/  @UP0 LDCU UR8, c[0x0][0x64c] ;  /* 0x0000c980ff0807ac */ /* 0x004ea20008000800 */
[----:B-1----:R-:W-:Y:S01]  /*3c00*/  UIMAD UR39, UR6, UR5, UR39 ;  /* 0x00000005062772a4 */ /* 0x002fe2000f8e0227 */
[----:B--23--:R-:W-:Y:S11]  /*3c10*/  @!P0 BRA `(.L_x_38) ;  /* 0x0000009400c88947 */ /* 0x00cff60003800000 */
.L_x_93:
[----:B------:R-:W2:Y:S01]  /*3c20*/  SYNCS.PHASECHK.TRANS64.TRYWAIT P2, [UR4+0x110], RZ ;  /* 0x000110ffff0075a7 */ /* 0x000ea20008041104 */
[----:B------:R-:W-:Y:S01]  /*3c30*/  UIMAD.WIDE.U32 UR8, UR39, UR8, URZ ;  /* 0x00000008270872a5 */ /* 0x000fe2000f8e00ff */
[C---:B------:R-:W-:Y:S01]  /*3c40*/  IMAD.U32 R85, R2.reuse, 0x10000, RZ ;  /* 0x0001000002557824 */ /* 0x040fe200078e00ff */
[----:B------:R-:W-:Y:S01]  /*3c50*/  USEL UR5, UR30, UR7, !UP0 ;  /* 0x000000071e057287 */ /* 0x000fe2000c000000 */
[----:B------:R-:W-:Y:S01]  /*3c60*/  LOP3.LUT R162, R2, 0x7f, RZ, 0xc0, !PT ;  /* 0x0000007f02a27812 */ /* 0x000fe200078ec0ff */
[----:B------:R-:W-:Y:S02]  /*3c70*/  UIADD3 UR39, UPT, UPT, UR39, -UR9, URZ ;  /* 0x8000000927277290 */ /* 0x000fe4000fffe0ff */
[----:B------:R-:W-:Y:S01]  /*3c80*/  ULOP3.LUT UR5, UR5, 0xff, URZ, 0xc0, !UPT ;  /* 0x000000ff05057892 */ /* 0x000fe2000f8ec0ff */
[----:B------:R-:W-:Y:S01]  /*3c90*/  LOP3.LUT R85, R85, 0x600000, RZ, 0xc0, !PT ;  /* 0x0060000055557812 */ /* 0x000fe200078ec0ff */
[----:B------:R-:W-:Y:S02]  /*3ca0*/  USEL UR6, UR23, UR14, !UP0 ;  /* 0x0000000e17067287 */ /* 0x000fe4000c000000 */
[----:B------:R-:W-:-:S02]  /*3cb0*/  USHF.R.U32.HI UR5, URZ, UR5, UR39 ;  /* 0x00000005ff057299 */ /* 0x000fc40008011627 */
[----:B------:R-:W-:Y:S02]  /*3cc0*/  ULOP3.LUT UR6, UR6, 0xff, URZ, 0xc0, !UPT ;  /* 0x000000ff06067892 */ /* 0x000fe4000f8ec0ff */
[----:B------:R-:W-:Y:S01]  /*3cd0*/  UIADD3 UR5, UPT, UPT, UR9, UR5, URZ ;  /* 0x0000000509057290 */ /* 0x000fe2000fffe0ff */
[----:B------:R-:W3:Y:S03]  /*3ce0*/  LDC R161, c[0x0][0x38c] ;  /* 0x0000e300ffa17b82 */ /* 0x000ee60000000800 */
[----:B------:R-:W-:-:S03]  /*3cf0*/  USHF.R.U32.HI UR6, URZ, UR6, UR5 ;  /* 0x00000006ff067299 */ /* 0x000fc60008011605 */
[----:B------:R-:W-:Y:S02]  /*3d00*/  R2UR UR5, R85 ;  /* 0x00000000550572ca */ /* 0x000fe400000e0000 */
[----:B------:R-:W4:Y:S08]  /*3d10*/  LDC R4, c[0x0][0x614] ;  /* 0x00018500ff047b82 */ /* 0x000f300000000800 */
[----:B-1----:R-:W1:Y:S01]  /*3d20*/  LDC R3, c[0x0][0x380] ;  /* 0x0000e000ff037b82 */ /* 0x002e620000000800 */
[----:B---3--:R-:W-:Y:S01]  /*3d30*/  IMAD.MOV R6, RZ, RZ, -R161 ;  /* 0x000000ffff067224 */ /* 0x008fe200078e0aa1 */
[C---:B------:R-:W-:Y:S01]  /*3d40*/  ISETP.GT.AND P0, PT, R161.reuse, RZ, PT ;  /* 0x000000ffa100720c */ /* 0x040fe20003f04270 */
[----:B------:R-:W-:-:S03]  /*3d50*/  VIADD R8, R161, 0xffffffff ;  /* 0xffffffffa1087836 */ /* 0x000fc60000000000 */
[----:B------:R-:W-:Y:S02]  /*3d60*/  SHF.R.S32.HI R6, RZ, 0x1f, R6 ;  /* 0x0000001fff067819 */ /* 0x000fe40000011406 */
[----:B------:R-:W-:Y:S01]  /*3d70*/  SHF.R.S32.HI R5, RZ, 0x1f, R8 ;  /* 0x0000001fff057819 */ /* 0x000fe20000011408 */
[----:B----4-:R-:W-:Y:S01]  /*3d80*/  VIADD R7, R4, -UR6 ;  /* 0x8000000604077c36 */ /* 0x010fe20008000000 */
[----:B------:R-:W-:Y:S01]  /*3d90*/  LEA.HI R113, R6, -R161, RZ, 0x7 ;  /* 0x800000a106717211 */ /* 0x000fe200078f38ff */
[----:B------:R-:W-:Y:S01]  /*3da0*/  ULOP3.LUT UR6, URZ, UR6, URZ, 0x33, !UPT ;  /* 0x00000006ff067292 */ /* 0x000fe2000f8e33ff */
[----:B------:R-:W-:Y:S01]  /*3db0*/  LEA.HI R5, R5, R8, RZ, 0x7 ;  /* 0x0000000805057211 */ /* 0x000fe200078f38ff */
[----:B------:R-:W-:Y:S01]  /*3dc0*/  IMAD.MOV.U32 R8, RZ, RZ, 0x0 ;  /* 0x00000000ff087424 */ /* 0x000fe200078e00ff */
[----:B------:R-:W-:Y:S01]  /*3dd0*/  SHF.R.S32.HI R113, RZ, 0x7, R113 ;  /* 0x00000007ff717819 */ /* 0x000fe20000011471 */
[----:B-1----:R-:W-:-:S04]  /*3de0*/  IMAD.IADD R160, R161, 0x1, -R3 ;  /* 0x00000001a1a07824 */ /* 0x002fc800078e0a03 */
[----:B------:R-:W-:Y:S02]  /*3df0*/  IMAD.MOV R113, RZ, RZ, -R113 ;  /* 0x000000ffff717224 */ /* 0x000fe400078e0a71 */
[----:B------:R-:W-:-:S04]  /*3e00*/  IMAD R160, R7, 0x80, R160 ;  /* 0x0000008007a07824 */ /* 0x000fc800078e02a0 */
[----:B------:R-:W-:Y:S01]  /*3e10*/  IMAD.MOV R7, RZ, RZ, -R160 ;  /* 0x000000ffff077224 */ /* 0x000fe200078e0aa0 */
[C---:B------:R-:W-:Y:S01]  /*3e20*/  ISETP.GT.AND P1, PT, R160.reuse, RZ, PT ;  /* 0x000000ffa000720c */ /* 0x040fe20003f24270 */
[----:B------:R-:W-:-:S03]  /*3e30*/  VIADD R9, R160, 0xffffffff ;  /* 0xffffffffa0097836 */ /* 0x000fc60000000000 */
[----:B------:R-:W-:Y:S02]  /*3e40*/  SHF.R.S32.HI R7, RZ, 0x1f, R7 ;  /* 0x0000001fff077819 */ /* 0x000fe40000011407 */
[----:B------:R-:W-:Y:S02]  /*3e50*/  SHF.R.S32.HI R6, RZ, 0x1f, R9 ;  /* 0x0000001fff067819 */ /* 0x000fe40000011409 */
[----:B------:R-:W-:Y:S02]  /*3e60*/  LEA.HI R7, R7, -R160, RZ, 0x7 ;  /* 0x800000a007077211 */ /* 0x000fe400078f38ff */
[----:B------:R-:W-:Y:S01]  /*3e70*/  LEA.HI R6, R6, R9, RZ, 0x7 ;  /* 0x0000000906067211 */ /* 0x000fe200078f38ff */
[----:B------:R-:W-:Y:S01]  /*3e80*/  IMAD.MOV.U32 R9, RZ, RZ, 0x1 ;  /* 0x00000001ff097424 */ /* 0x000fe200078e00ff */
[----:B------:R-:W-:Y:S02]  /*3e90*/  SHF.R.S32.HI R7, RZ, 0x7, R7 ;  /* 0x00000007ff077819 */ /* 0x000fe40000011407 */
[----:B------:R-:W-:Y:S01]  /*3ea0*/  LEA.HI.SX32 R6, R6, 0x1, 0x19 ;  /* 0x0000000106067811 */ /* 0x000fe200078fcaff */
[----:B------:R-:W-:-:S04]  /*3eb0*/  @P0 IMAD.HI R113, R5, 0x2000000, R8 ;  /* 0x0200000005710827 */ /* 0x000fc800078e0208 */
[----:B------:R-:W-:Y:S02]  /*3ec0*/  IMAD.MOV R7, RZ, RZ, -R7 ;  /* 0x000000ffff077224 */ /* 0x000fe400078e0a07 */
[----:B------:R-:W-:Y:S02]  /*3ed0*/  VIADD R5, R4, UR6 ;  /* 0x0000000604057c36 */ /* 0x000fe40008000000 */
[----:B------:R-:W-:Y:S02]  /*3ee0*/  @!P1 IMAD.MOV.U32 R6, RZ, RZ, R7 ;  /* 0x000000ffff069224 */ /* 0x000fe400078e0007 */
[----:B------:R-:W-:-:S03]  /*3ef0*/  IMAD R162, R5, 0x80, R162 ;  /* 0x0000008005a27824 */ /* 0x000fc600078e02a2 */
[----:B------:R-:W-:-:S05]  /*3f00*/  VIMNMX R113, PT, PT, R6, R113, PT ;  /* 0x0000007106717248 */ /* 0x000fca0003fe0100 */
[----:B------:R-:W-:-:S05]  /*3f10*/  VIADD R84, R113, 0xffffffff ;  /* 0xffffffff71547836 */ /* 0x000fca0000000000 */
[----:B------:R-:W-:-:S05]  /*3f20*/  VIMNMX R36, PT, PT, RZ, R84, !PT ;  /* 0x00000054ff247248 */ /* 0x000fca0007fe0100 */
[----:B------:R-:W-:Y:S01]  /*3f30*/  IMAD R36, R36, -0x80, R161 ;  /* 0xffffff8024247824 */ /* 0x000fe200078e02a1 */
[----:B--2---:R-:W-:Y:S06]  /*3f40*/  @!P2 BRA `(.L_x_39) ;  /* 0x00000094001ca947 */ /* 0x004fec0003800000 */
.L_x_95:
[----:B------:R-:W-:Y:S01]  /*3f50*/  IADD3 R3, PT, PT, R36, -R3, R162 ;  /* 0x8000000324037210 */ /* 0x000fe20007ffe0a2 */
[----:B-1----:R-:W1:Y:S01]  /*3f60*/  LDTM.x32 R4, tmem[UR5] ;  /* 0x00000005000479ee */ /* 0x002e6200082c0000 */
[----:B------:R-:W-:Y:S01]  /*3f70*/  LOP3.LUT R86, R85, 0x20, RZ, 0xfc, !PT ;  /* 0x0000002055567812 */ /* 0x000fe200078efcff */
[----:B------:R-:W2:Y:S01]  /*3f80*/  LDC R164, c[0x0][0x600] ;  /* 0x00018000ffa47b82 */ /* 0x000ea20000000800 */
[----:B------:R-:W-:Y:S01]  /*3f90*/  VIADDMNMX R3, R3, 0x1, R36, PT ;  /* 0x0000000103037846 */ /* 0x000fe20003800124 */
[----:B------:R-:W-:Y:S01]  /*3fa0*/  VIADD R160, R160, 0xffffff80 ;  /* 0xffffff80a0a07836 */ /* 0x000fe20000000000 */
[----:B------:R-:W-:Y:S02]  /*3fb0*/  R2UR UR5, R86 ;  /* 0x00000000560572ca */ /* 0x000fe400000e0000 */
[C---:B------:R-:W-:Y:S01]  /*3fc0*/  LOP3.LUT R87, R85.reuse, 0x40, RZ, 0xfc, !PT ;  /* 0x0000004055577812 */ /* 0x040fe200078efcff */
[----:B------:R-:W-:Y:S01]  /*3fd0*/  IMAD.MOV R138, RZ, RZ, -R3 ;  /* 0x000000ffff8a7224 */ /* 0x000fe200078e0a03 */
[----:B------:R-:W-:Y:S01]  /*3fe0*/  LOP3.LUT R112, R85, 0x60, RZ, 0xfc, !PT ;  /* 0x0000006055707812 */ /* 0x000fe200078efcff */
[----:B------:R-:W-:-:S03]  /*3ff0*/  IMAD.MOV.U32 R3, RZ, RZ, -0x1 ;  /* 0xffffffffff037424 */ /* 0x000fc600078e00ff */
[----:B------:R-:W-:-:S04]  /*4000*/  VIADDMNMX R36, R138, 0x20, RZ, !PT ;  /* 0x000000208a247846 */ /* 0x000fc800078001ff */
[----:B------:R-:W-:Y:S01]  /*4010*/  SHF.R.U32.HI R36, RZ, R36, R3 ;  /* 0x00000024ff247219 */ /* 0x000fe20000011603 */
[----:B------:R-:W3:Y:S01]  /*4020*/  LDTM.x32 R52, tmem[UR5] ;  /* 0x00000005003479ee */ /* 0x000ee200082c0000 */
[----:B------:R-:W-:Y:S02]  /*4030*/  R2UR UR5, R87 ;  /* 0x00000000570572ca */ /* 0x000fe400000e0000 */
[----:B------:R-:W-:-:S05]  /*4040*/  R2P PR, R36, 0x7e ;  /* 0x0000007e24007804 */ /* 0x000fca0000000000 */
[----:B-1----:R-:W-:Y:S02]  /*4050*/  SEL R99, R5, 0xff800000, P1 ;  /* 0xff80000005637807 */ /* 0x002fe40000800000 */
[----:B------:R-:W-:Y:S02]  /*4060*/  SEL R88, R6, 0xff800000, P2 ;  /* 0xff80000006587807 */ /* 0x000fe40001000000 */
[----:B------:R-:W-:Y:S02]  /*4070*/  SEL R89, R7, 0xff800000, P3 ;  /* 0xff80000007597807 */ /* 0x000fe40001800000 */
[----:B------:R-:W-:Y:S02]  /*4080*/  SEL R90, R8, 0xff800000, P4 ;  /* 0xff800000085a7807 */ /* 0x000fe40002000000 */
[----:B------:R-:W-:Y:S02]  /*4090*/  SEL R91, R9, 0xff800000, P5 ;  /* 0xff800000095b7807 */ /* 0x000fe40002800000 */
[----:B------:R-:W-:-:S02]  /*40a0*/  SEL R102, R10, 0xff800000, P6 ;  /* 0xff8000000a667807 */ /* 0x000fc40003000000 */
[C---:B------:R-:W-:Y:S02]  /*40b0*/  R2P PR, R36.reuse.B1, 0x7f ;  /* 0x0000007f24007804 */ /* 0x040fe40000001000 */
[----:B------:R-:W-:Y:S02]  /*40c0*/  LOP3.LUT R5, R36, 0x1, RZ, 0xc0, !PT ;  /* 0x0000000124057812 */ /* 0x000fe400078ec0ff */
[----:B------:R-:W-:Y:S02]  /*40d0*/  VIADDMNMX R6, R138, 0x60, RZ, !PT ;  /* 0x000000608a067846 */ /* 0x000fe400078001ff */
[----:B------:R-:W-:Y:S02]  /*40e0*/  SEL R92, R12, 0xff800000, P0 ;  /* 0xff8000000c5c7807 */ /* 0x000fe40000000000 */
[----:B------:R-:W-:Y:S02]  /*40f0*/  SEL R93, R13, 0xff800000, P1 ;  /* 0xff8000000d5d7807 */ /* 0x000fe40000800000 */
[----:B------:R-:W-:-:S02]  /*4100*/  SEL R94, R14, 0xff800000, P2 ;  /* 0xff8000000e5e7807 */ /* 0x000fc40001000000 */
[----:B------:R-:W-:Y:S02]  /*4110*/  SEL R95, R15, 0xff800000, P3 ;  /* 0xff8000000f5f7807 */ /* 0x000fe40001800000 */
[----:B------:R-:W-:Y:S02]  /*4120*/  SEL R96, R16, 0xff800000, P4 ;  /* 0xff80000010607807 */ /* 0x000fe40002000000 */
[----:B------:R-:W-:Y:S02]  /*4130*/  SEL R97, R17, 0xff800000, P5 ;  /* 0xff80000011617807 */ /* 0x000fe40002800000 */
[----:B------:R-:W-:Y:S02]  /*4140*/  SEL R108, R18, 0xff800000, P6 ;  /* 0xff800000126c7807 */ /* 0x000fe40003000000 */
[----:B------:R-:W-:Y:S02]  /*4150*/  R2P PR, R36.B2, 0x7f ;  /* 0x0000007f24007804 */ /* 0x000fe40000002000 */
[----:B------:R-:W-:-:S03]  /*4160*/  SHF.R.U32.HI R139, RZ, R6, R3 ;  /* 0x00000006ff8b7219 */ /* 0x000fc60000011603 */
[----:B------:R-:W-:Y:S02]  /*4170*/  SEL R100, R20, 0xff800000, P0 ;  /* 0xff80000014647807 */ /* 0x000fe40000000000 */
[----:B------:R-:W-:Y:S02]  /*4180*/  SEL R101, R21, 0xff800000, P1 ;  /* 0xff80000015657807 */ /* 0x000fe40000800000 */
[----:B------:R-:W-:Y:S02]  /*4190*/  SEL R104, R22, 0xff800000, P2 ;  /* 0xff80000016687807 */ /* 0x000fe40001000000 */
[----:B------:R-:W-:Y:S02]  /*41a0*/  SEL R105, R23, 0xff800000, P3 ;  /* 0xff80000017697807 */ /* 0x000fe40001800000 */
[----:B------:R-:W-:Y:S02]  /*41b0*/  SEL R106, R24, 0xff800000, P4 ;  /* 0xff800000186a7807 */ /* 0x000fe40002000000 */
[----:B------:R-:W-:-:S02]  /*41c0*/  SEL R107, R25, 0xff800000, P5 ;  /* 0xff800000196b7807 */ /* 0x000fc40002800000 */
[----:B------:R-:W-:Y:S02]  /*41d0*/  SEL R114, R26, 0xff800000, P6 ;  /* 0xff8000001a727807 */ /* 0x000fe40003000000 */
[----:B------:R-:W-:-:S05]  /*41e0*/  R2P PR, R36.B3, 0x7f ;  /* 0x0000007f24007804 */ /* 0x000fca0000003000 */
[----:B------:R-:W-:Y:S02]  /*41f0*/  SEL R110, R28, 0xff800000, P0 ;  /* 0xff8000001c6e7807 */ /* 0x000fe40000000000 */
[----:B------:R-:W-:Y:S02]  /*4200*/  ISETP.NE.U32.AND P0, PT, R5, 0x1, PT ;  /* 0x000000010500780c */ /* 0x000fe40003f05070 */
[----:B------:R-:W-:Y:S02]  /*4210*/  SEL R111, R29, 0xff800000, P1 ;  /* 0xff8000001d6f7807 */ /* 0x000fe40000800000 */
[----:B------:R-:W-:Y:S02]  /*4220*/  LOP3.LUT P1, RZ, R36, 0x80, RZ, 0xc0, !PT ;  /* 0x0000008024ff7812 */ /* 0x000fe4000782c0ff */
[----:B------:R-:W-:Y:S02]  /*4230*/  SEL R98, R4, 0xff800000, !P0 ;  /* 0xff80000004627807 */ /* 0x000fe40004000000 */
[----:B------:R-:W-:-:S02]  /*4240*/  LOP3.LUT P0, RZ, R36, 0x8000, RZ, 0xc0, !PT ;  /* 0x0000800024ff7812 */ /* 0x000fc4000780c0ff */
[----:B------:R-:W-:Y:S02]  /*4250*/  VIADDMNMX R4, R138, 0x40, RZ, !PT ;  /* 0x000000408a047846 */ /* 0x000fe400078001ff */
[----:B------:R-:W-:Y:S02]  /*4260*/  SEL R103, R11, 0xff800000, P1 ;  /* 0xff8000000b677807 */ /* 0x000fe40000800000 */
[C---:B------:R-:W-:Y:S02]  /*4270*/  LOP3.LUT P1, RZ, R36.reuse, 0x800000, RZ, 0xc0, !PT ;  /* 0x0080000024ff7812 */ /* 0x040fe4000782c0ff */
[----:B------:R-:W-:Y:S02]  /*4280*/  SEL R109, R19, 0xff800000, P0 ;  /* 0xff800000136d7807 */ /* 0x000fe40000000000 */
[----:B------:R-:W-:Y:S02]  /*4290*/  ISETP.GT.AND P0, PT, R36, -0x1, PT ;  /* 0xffffffff2400780c */ /* 0x000fe40003f04270 */
[----:B------:R-:W-:-:S02]  /*42a0*/  SHF.R.U32.HI R4, RZ, R4, R3 ;  /* 0x00000004ff047219 */ /* 0x000fc40000011603 */
[----:B------:R-:W-:Y:S02]  /*42b0*/  SEL R115, R27, 0xff800000, P1 ;  /* 0xff8000001b737807 */ /* 0x000fe40000800000 */
[----:B------:R-:W-:Y:S02]  /*42c0*/  SEL R116, R30, 0xff800000, P2 ;  /* 0xff8000001e747807 */ /* 0x000fe40001000000 */
[----:B------:R-:W-:Y:S02]  /*42d0*/  SEL R117, R31, 0xff800000, P3 ;  /* 0xff8000001f757807 */ /* 0x000fe40001800000 */
[----:B------:R-:W-:Y:S02]  /*42e0*/  SEL R118, R32, 0xff800000, P4 ;  /* 0xff80000020767807 */ /* 0x000fe40002000000 */
[----:B------:R-:W-:Y:S02]  /*42f0*/  SEL R119, R33, 0xff800000, P5 ;  /* 0xff80000021777807 */ /* 0x000fe40002800000 */
[----:B------:R-:W-:-:S02]  /*4300*/  SEL R120, R34, 0xff800000, P6 ;  /* 0xff80000022787807 */ /* 0x000fc40003000000 */
[----:B------:R-:W-:Y:S02]  /*4310*/  R2P PR, R4, 0x7e ;  /* 0x0000007e04007804 */ /* 0x000fe40000000000 */
[----:B------:R-:W-:Y:S02]  /*4320*/  SEL R121, R35, 0xff800000, !P0 ;  /* 0xff80000023797807 */ /* 0x000fe40004000000 */
[----:B------:R-:W1:Y:S01]  /*4330*/  LDTM.x32 R20, tmem[UR5] ;  /* 0x00000005001479ee */ /* 0x000e6200082c0000 */
[----:B---3--:R-:W-:Y:S02]  /*4340*/  SEL R53, R53, 0xff800000, P1 ;  /* 0xff80000035357807 */ /* 0x008fe40000800000 */
[----:B------:R-:W-:Y:S02]  /*4350*/  SEL R54, R54, 0xff800000, P2 ;  /* 0xff80000036367807 */ /* 0x000fe40001000000 */
[----:B------:R-:W-:Y:S02]  /*4360*/  SEL R55, R55, 0xff800000, P3 ;  /* 0xff80000037377807 */ /* 0x000fe40001800000 */
[----:B------:R-:W-:-:S02]  /*4370*/  SEL R56, R56, 0xff800000, P4 ;  /* 0xff80000038387807 */ /* 0x000fc40002000000 */
[----:B------:R-:W-:Y:S02]  /*4380*/  SEL R57, R57, 0xff800000, P5 ;  /* 0xff80000039397807 */ /* 0x000fe40002800000 */
[----:B------:R-:W-:Y:S02]  /*4390*/  SEL R58, R58, 0xff800000, P6 ;  /* 0xff8000003a3a7807 */ /* 0x000fe40003000000 */
[C---:B------:R-:W-:Y:S02]  /*43a0*/  R2P PR, R4.reuse.B1, 0x7f ;  /* 0x0000007f04007804 */ /* 0x040fe40000001000 */
[----:B------:R-:W-:Y:S02]  /*43b0*/  LOP3.LUT R5, R4, 0x1, RZ, 0xc0, !PT ;  /* 0x0000000104057812 */ /* 0x000fe400078ec0ff */
[----:B------:R-:W-:Y:S02]  /*43c0*/  R2UR UR5, R112 ;  /* 0x00000000700572ca */ /* 0x000fe400000e0000 */
[----:B------:R-:W-:-:S02]  /*43d0*/  SEL R60, R60, 0xff800000, P0 ;  /* 0xff8000003c3c7807 */ /* 0x000fc40000000000 */
[----:B------:R-:W-:Y:S02]  /*43e0*/  SEL R61, R61, 0xff800000, P1 ;  /* 0xff8000003d3d7807 */ /* 0x000fe40000800000 */
[----:B------:R-:W-:Y:S02]  /*43f0*/  SEL R62, R62, 0xff800000, P2 ;  /* 0xff8000003e3e7807 */ /* 0x000fe40001000000 */
[----:B------:R-:W-:Y:S02]  /*4400*/  SEL R63, R63, 0xff800000, P3 ;  /* 0xff8000003f3f7807 */ /* 0x000fe40001800000 */
[----:B------:R-:W-:Y:S02]  /*4410*/  SEL R64, R64, 0xff800000, P4 ;  /* 0xff80000040407807 */ /* 0x000fe40002000000 */
[----:B------:R-:W-:Y:S02]  /*4420*/  SEL R65, R65, 0xff800000, P5 ;  /* 0xff80000041417807 */ /* 0x000fe40002800000 */
[----:B------:R-:W-:-:S02]  /*4430*/  SEL R66, R66, 0xff800000, P6 ;  /* 0xff80000042427807 */ /* 0x000fc40003000000 */
[----:B------:R-:W-:Y:S02]  /*4440*/  R2P PR, R4.B2, 0x7f ;  /* 0x0000007f04007804 */ /* 0x000fe40000002000 */
[----:B------:R-:W-:-:S03]  /*4450*/  VIADDMNMX R138, R138, 0x80, RZ, !PT ;  /* 0x000000808a8a7846 */ /* 0x000fc600078001ff */
[----:B------:R-:W-:Y:S02]  /*4460*/  SEL R68, R68, 0xff800000, P0 ;  /* 0xff80000044447807 */ /* 0x000fe40000000000 */
[----:B------:R-:W-:Y:S02]  /*4470*/  SEL R69, R69, 0xff800000, P1 ;  /* 0xff80000045457807 */ /* 0x000fe40000800000 */
[----:B------:R-:W-:Y:S02]  /*4480*/  SEL R70, R70, 0xff800000, P2 ;  /* 0xff80000046467807 */ /* 0x000fe40001000000 */
[----:B------:R-:W-:Y:S02]  /*4490*/  SEL R71, R71, 0xff800000, P3 ;  /* 0xff80000047477807 */ /* 0x000fe40001800000 */
[----:B------:R-:W-:Y:S02]  /*44a0*/  SEL R72, R72, 0xff800000, P4 ;  /* 0xff80000048487807 */ /* 0x000fe40002000000 */
[----:B------:R-:W-:-:S02]  /*44b0*/  SEL R73, R73, 0xff800000, P5 ;  /* 0xff80000049497807 */ /* 0x000fc40002800000 */
[----:B------:R-:W-:Y:S02]  /*44c0*/  SEL R74, R74, 0xff800000, P6 ;  /* 0xff8000004a4a7807 */ /* 0x000fe40003000000 */
[----:B------:R-:W-:Y:S02]  /*44d0*/  R2P PR, R4.B3, 0x7f ;  /* 0x0000007f04007804 */ /* 0x000fe40000003000 */
[----:B------:R-:W-:-:S03]  /*44e0*/  SHF.R.U32.HI R3, RZ, R138, R3 ;  /* 0x0000008aff037219 */ /* 0x000fc60000011603 */
[----:B------:R-:W-:Y:S02]  /*44f0*/  SEL R76, R76, 0xff800000, P0 ;  /* 0xff8000004c4c7807 */ /* 0x000fe40000000000 */
[----:B------:R-:W-:Y:S02]  /*4500*/  ISETP.NE.U32.AND P0, PT, R5, 0x1, PT ;  /* 0x000000010500780c */ /* 0x000fe40003f05070 */
[----:B------:R-:W-:Y:S02]  /*4510*/  SEL R77, R77, 0xff800000, P1 ;  /* 0xff8000004d4d7807 */ /* 0x000fe40000800000 */
[----:B------:R-:W-:Y:S02]  /*4520*/  LOP3.LUT P1, RZ, R4, 0x80, RZ, 0xc0, !PT ;  /* 0x0000008004ff7812 */ /* 0x000fe4000782c0ff */
[----:B------:R-:W-:Y:S02]  /*4530*/  SEL R52, R52, 0xff800000, !P0 ;  /* 0xff80000034347807 */ /* 0x000fe40004000000 */
[----:B------:R-:W-:-:S02]  /*4540*/  LOP3.LUT P0, RZ, R4, 0x8000, RZ, 0xc0, !PT ;  /* 0x0000800004ff7812 */ /* 0x000fc4000780c0ff */
[----:B------:R-:W-:Y:S02]  /*4550*/  SEL R59, R59, 0xff800000, P1 ;  /* 0xff8000003b3b7807 */ /* 0x000fe40000800000 */
[C---:B------:R-:W-:Y:S02]  /*4560*/  LOP3.LUT P1, RZ, R4.reuse, 0x800000, RZ, 0xc0, !PT ;  /* 0x0080000004ff7812 */ /* 0x040fe4000782c0ff */
[----:B------:R-:W-:Y:S02]  /*4570*/  SEL R67, R67, 0xff800000, P0 ;  /* 0xff80000043437807 */ /* 0x000fe40000000000 */
[----:B------:R-:W-:Y:S02]  /*4580*/  ISETP.GT.AND P0, PT, R4, -0x1, PT ;  /* 0xffffffff0400780c */ /* 0x000fe40003f04270 */
[----:B------:R-:W-:Y:S02]  /*4590*/  SEL R75, R75, 0xff800000, P1 ;  /* 0xff8000004b4b7807 */ /* 0x000fe40000800000 */
[----:B------:R-:W-:-:S02]  /*45a0*/  SEL R78, R78, 0xff800000, P2 ;  /* 0xff8000004e4e7807 */ /* 0x000fc40001000000 */
[----:B------:R-:W-:Y:S02]  /*45b0*/  SEL R79, R79, 0xff800000, P3 ;  /* 0xff8000004f4f7807 */ /* 0x000fe40001800000 */
[----:B------:R-:W-:Y:S02]  /*45c0*/  SEL R80, R80, 0xff800000, P4 ;  /* 0xff80000050507807 */ /* 0x000fe40002000000 */
[----:B------:R-:W-:Y:S02]  /*45d0*/  SEL R81, R81, 0xff800000, P5 ;  /* 0xff80000051517807 */ /* 0x000fe40002800000 */
[----:B------:R-:W-:Y:S02]  /*45e0*/  SEL R82, R82, 0xff800000, P6 ;  /* 0xff80000052527807 */ /* 0x000fe40003000000 */
[----:B------:R-:W-:Y:S02]  /*45f0*/  R2P PR, R139, 0x7e ;  /* 0x0000007e8b007804 */ /* 0x000fe40000000000 */
[----:B------:R-:W-:-:S02]  /*4600*/  SEL R83, R83, 0xff800000, !P0 ;  /* 0xff80000053537807 */ /* 0x000fc40004000000 */
[----:B------:R-:W-:Y:S02]  /*4610*/  LOP3.LUT R4, R139, 0x1, RZ, 0xc0, !PT ;  /* 0x000000018b047812 */ /* 0x000fe400078ec0ff */
[----:B-1----:R-:W-:Y:S02]  /*4620*/  SEL R129, R21, 0xff800000, P1 ;  /* 0xff80000015817807 */ /* 0x002fe40000800000 */
[----:B------:R-:W-:Y:S02]  /*4630*/  SEL R122, R22, 0xff800000, P2 ;  /* 0xff800000167a7807 */ /* 0x000fe40001000000 */
[----:B------:R-:W-:Y:S02]  /*4640*/  SEL R123, R23, 0xff800000, P3 ;  /* 0xff800000177b7807 */ /* 0x000fe40001800000 */
[----:B------:R-:W-:Y:S02]  /*4650*/  SEL R124, R24, 0xff800000, P4 ;  /* 0xff800000187c7807 */ /* 0x000fe40002000000 */
[----:B------:R-:W-:-:S02]  /*4660*/  SEL R125, R25, 0xff800000, P5 ;  /* 0xff800000197d7807 */ /* 0x000fc40002800000 */
[----:B------:R-:W-:Y:S02]  /*4670*/  SEL R132, R26, 0xff800000, P6 ;  /* 0xff8000001a847807 */ /* 0x000fe40003000000 */
[----:B------:R-:W-:-:S05]  /*4680*/  R2P PR, R139.B1, 0x7f ;  /* 0x0000007f8b007804 */ /* 0x000fca0000001000 */
        /* <DEDUP_REMOVED lines=11> */
[----:B------:R-:W-:Y:S02]  /*4740*/  SEL R128, R20, 0xff800000, !P0 ;  /* 0xff80000014807807 */ /* 0x000fe40004000000 */
[----:B------:R-:W-:Y:S02]  /*4750*/  LOP3.LUT P0, RZ, R139, 0x80, RZ, 0xc0, !PT ;  /* 0x000000808bff7812 */ /* 0x000fe4000780c0ff */
[----:B------:R-:W-:-:S02]  /*4760*/  SEL R150, R38, 0xff800000, P2 ;  /* 0xff80000026967807 */ /* 0x000fc40001000000 */
[----:B------:R-:W-:Y:S02]  /*4770*/  SEL R133, R27, 0xff800000, P0 ;  /* 0xff8000001b857807 */ /* 0x000fe40000000000 */
[----:B------:R-:W-:Y:S02]  /*4780*/  LOP3.LUT P0, RZ, R139, 0x8000, RZ, 0xc0, !PT ;  /* 0x000080008bff7812 */ /* 0x000fe4000780c0ff */
[----:B------:R-:W-:Y:S02]  /*4790*/  SEL R151, R39, 0xff800000, P3 ;  /* 0xff80000027977807 */ /* 0x000fe40001800000 */
[----:B------:R-:W-:Y:S02]  /*47a0*/  SEL R137, R35, 0xff800000, P0 ;  /* 0xff80000023897807 */ /* 0x000fe40000000000 */
[----:B------:R-:W1:Y:S01]  /*47b0*/  LDTM.x32 R4, tmem[UR5] ;  /* 0x00000005000479ee */ /* 0x000e6200082c0000 */
[----:B------:R-:W-:Y:S02]  /*47c0*/  LOP3.LUT P0, RZ, R139, 0x800000, RZ, 0xc0, !PT ;  /* 0x008000008bff7812 */ /* 0x000fe4000780c0ff */
[----:B------:R-:W-:-:S02]  /*47d0*/  SEL R144, R40, 0xff800000, P4 ;  /* 0xff80000028907807 */ /* 0x000fc40002000000 */
[----:B------:R-:W-:Y:S02]  /*47e0*/  SEL R43, R43, 0xff800000, P0 ;  /* 0xff8000002b2b7807 */ /* 0x000fe40000000000 */
[----:B------:R-:W-:Y:S02]  /*47f0*/  SEL R145, R41, 0xff800000, P5 ;  /* 0xff80000029917807 */ /* 0x000fe40002800000 */
[----:B------:R-:W-:Y:S02]  /*4800*/  SEL R42, R42, 0xff800000, P6 ;  /* 0xff8000002a2a7807 */ /* 0x000fe40003000000 */
[----:B------:R-:W-:Y:S02]  /*4810*/  R2P PR, R139.B3, 0x7f ;  /* 0x0000007f8b007804 */ /* 0x000fe40000003000 */
[----:B------:R-:W-:-:S03]  /*4820*/  R2UR UR5, R87 ;  /* 0x00000000570572ca */ /* 0x000fc600000e0000 */
[----:B------:R-:W-:Y:S02]  /*4830*/  SEL R138, R44, 0xff800000, P0 ;  /* 0xff8000002c8a7807 */ /* 0x000fe40000000000 */
[----:B------:R-:W-:Y:S02]  /*4840*/  ISETP.GT.AND P0, PT, R139, -0x1, PT ;  /* 0xffffffff8b00780c */ /* 0x000fe40003f04270 */
[----:B------:R-:W-:Y:S02]  /*4850*/  SEL R139, R45, 0xff800000, P1 ;  /* 0xff8000002d8b7807 */ /* 0x000fe40000800000 */
[----:B------:R-:W-:Y:S02]  /*4860*/  SEL R142, R46, 0xff800000, P2 ;  /* 0xff8000002e8e7807 */ /* 0x000fe40001000000 */
[----:B------:R-:W-:Y:S02]  /*4870*/  SEL R143, R47, 0xff800000, P3 ;  /* 0xff8000002f8f7807 */ /* 0x000fe40001800000 */
[----:B------:R-:W-:-:S02]  /*4880*/  SEL R48, R48, 0xff800000, P4 ;  /* 0xff80000030307807 */ /* 0x000fc40002000000 */
[----:B------:R-:W-:Y:S02]  /*4890*/  SEL R49, R49, 0xff800000, P5 ;  /* 0xff80000031317807 */ /* 0x000fe40002800000 */
[----:B------:R-:W-:Y:S02]  /*48a0*/  SEL R50, R50, 0xff800000, P6 ;  /* 0xff80000032327807 */ /* 0x000fe40003000000 */
[----:B------:R-:W-:Y:S02]  /*48b0*/  R2P PR, R3, 0x7e ;  /* 0x0000007e03007804 */ /* 0x000fe40000000000 */
[----:B------:R-:W-:-:S03]  /*48c0*/  SEL R51, R51, 0xff800000, !P0 ;  /* 0xff80000033337807 */ /* 0x000fc60004000000 */
        /* <DEDUP_REMOVED lines=8> */
[----:B------:R-:W-:Y:S02]  /*4950*/  FMNMX R6, R90, R91, !PT ;  /* 0x0000005b5a067209 */ /* 0x000fe40007800000 */
        /* <DEDUP_REMOVED lines=8> */
[----:B------:R-:W-:-:S03]  /*49e0*/  FMNMX3 R6, R6, R96, R97, !PT ;  /* 0x0000006006067276 */ /* 0x000fc60007800061 */
        /* <DEDUP_REMOVED lines=10> */
[----:B------:R-:W-:Y:S02]  /*4a90*/  LOP3.LUT P0, RZ, R3, 0x800000, RZ, 0xc0, !PT ;  /* 0x0080000003ff7812 */ /* 0x000fe4000780c0ff */
[----:B------:R-:W-:-:S02]  /*4aa0*/  SEL R24, R24, 0xff800000, P4 ;  /* 0xff80000018187807 */ /* 0x000fc40002000000 */
[----:B------:R-:W-:Y:S02]  /*4ab0*/  SEL R27, R27, 0xff800000, P0 ;  /* 0xff8000001b1b7807 */ /* 0x000fe40000000000 */
[----:B------:R-:W-:Y:S02]  /*4ac0*/  SEL R25, R25, 0xff800000, P5 ;  /* 0xff80000019197807 */ /* 0x000fe40002800000 */
[----:B------:R-:W-:Y:S02]  /*4ad0*/  SEL R26, R26, 0xff800000, P6 ;  /* 0xff8000001a1a7807 */ /* 0x000fe40003000000 */
[----:B------:R-:W-:Y:S02]  /*4ae0*/  R2P PR, R3.B3, 0x7f ;  /* 0x0000007f03007804 */ /* 0x000fe40000003000 */
[----:B------:R-:W-:Y:S02]  /*4af0*/  FMNMX R4, R98, R99, !PT ;  /* 0x0000006362047209 */ /* 0x000fe40007800000 */
[----:B------:R-:W-:-:S02]  /*4b00*/  FMNMX R5, R102, R103, !PT ;  /* 0x0000006766057209 */ /* 0x000fc40007800000 */
[----:B------:R-:W-:Y:S02]  /*4b10*/  SEL R154, R28, 0xff800000, P0 ;  /* 0xff8000001c9a7807 */ /* 0x000fe40000000000 */
[----:B------:R-:W-:Y:S02]  /*4b20*/  ISETP.GT.AND P0, PT, R3, -0x1, PT ;  /* 0xffffffff0300780c */ /* 0x000fe40003f04270 */
[----:B------:R-:W-:Y:S02]  /*4b30*/  FMNMX R3, R88, R89, !PT ;  /* 0x0000005958037209 */ /* 0x000fe40007800000 */
[----:B------:R-:W-:Y:S02]  /*4b40*/  FMNMX3 R4, R4, R92, R93, !PT ;  /* 0x0000005c04047276 */ /* 0x000fe4000780005d */
[----:B------:R-:W-:Y:S02]  /*4b50*/  FMNMX3 R3, R3, R94, R95, !PT ;  /* 0x0000005e03037276 */ /* 0x000fe4000780005f */
[----:B------:R-:W-:-:S02]  /*4b60*/  FMNMX3 R4, R4, R100, R101, !PT ;  /* 0x0000006404047276 */ /* 0x000fc40007800065 */
[----:B------:R-:W-:Y:S02]  /*4b70*/  FMNMX3 R3, R3, R104, R105, !PT ;  /* 0x0000006803037276 */ /* 0x000fe40007800069 */
[----:B------:R-:W-:Y:S02]  /*4b80*/  FMNMX3 R5, R5, R108, R109, !PT ;  /* 0x0000006c05057276 */ /* 0x000fe4000780006d */
[----:B------:R-:W-:Y:S02]  /*4b90*/  FMNMX3 R4, R4, R110, R111, !PT ;  /* 0x0000006e04047276 */ /* 0x000fe4000780006f */
        /* <DEDUP_REMOVED lines=43> */
[----:B------:R-:W-:Y:S02]  /*4e50*/  SEL R155, R29, 0xff800000, P1 ;  /* 0xff8000001d9b7807 */ /* 0x000fe40000800000 */
[----:B------:R-:W-:-:S02]  /*4e60*/  SEL R156, R30, 0xff800000, P2 ;  /* 0xff8000001e9c7807 */ /* 0x000fc40001000000 */
[----:B------:R-:W-:Y:S02]  /*4e70*/  SEL R157, R31, 0xff800000, P3 ;  /* 0xff8000001f9d7807 */ /* 0x000fe40001800000 */
[----:B------:R-:W-:Y:S02]  /*4e80*/  FMNMX3 R4, R4, R20, R21, !PT ;  /* 0x0000001404047276 */ /* 0x000fe40007800015 */
[----:B------:R-:W-:Y:S02]  /*4e90*/  FMNMX3 R3, R3, R22, R23, !PT ;  /* 0x0000001603037276 */ /* 0x000fe40007800017 */
[----:B------:R-:W-:Y:S02]  /*4ea0*/  FMNMX3 R6, R6, R148, R149, !PT ;  /* 0x0000009406067276 */ /* 0x000fe40007800095 */
[----:B------:R-:W-:Y:S02]  /*4eb0*/  FMNMX3 R5, R5, R152, R153, !PT ;  /* 0x0000009805057276 */ /* 0x000fe40007800099 */
[----:B------:R-:W-:-:S02]  /*4ec0*/  SEL R35, R35, 0xff800000, !P0 ;  /* 0xff80000023237807 */ /* 0x000fc40004000000 */
[----:B------:R-:W-:Y:S02]  /*4ed0*/  SEL R158, R32, 0xff800000, P4 ;  /* 0xff800000209e7807 */ /* 0x000fe40002000000 */
[----:B------:R-:W-:Y:S02]  /*4ee0*/  SEL R159, R33, 0xff800000, P5 ;  /* 0xff800000219f7807 */ /* 0x000fe40002800000 */
[----:B------:R-:W-:Y:S02]  /*4ef0*/  SEL R34, R34, 0xff800000, P6 ;  /* 0xff80000022227807 */ /* 0x000fe40003000000 */
[----:B------:R-:W-:Y:S02]  /*4f00*/  FMNMX3 R4, R4, R154, R155, !PT ;  /* 0x0000009a04047276 */ /* 0x000fe4000780009b */
[----:B------:R-:W-:Y:S02]  /*4f10*/  FMNMX3 R3, R3, R156, R157, !PT ;  /* 0x0000009c03037276 */ /* 0x000fe4000780009d */
[----:B------:R-:W-:-:S02]  /*4f20*/  FMNMX3 R6, R6, R24, R25, !PT ;  /* 0x0000001806067276 */ /* 0x000fc40007800019 */
[----:B------:R-:W-:Y:S02]  /*4f30*/  FMNMX3 R5, R5, R26, R27, !PT ;  /* 0x0000001a05057276 */ /* 0x000fe4000780001b */
[----:B------:R-:W-:Y:S02]  /*4f40*/  FMNMX R3, R4, R3, !PT ;  /* 0x0000000304037209 */ /* 0x000fe40007800000 */
[----:B------:R-:W-:Y:S02]  /*4f50*/  FMNMX3 R6, R6, R158, R159, !PT ;  /* 0x0000009e06067276 */ /* 0x000fe4000780009f */
[----:B------:R-:W-:-:S04]  /*4f60*/  FMNMX3 R5, R5, R34, R35, !PT ;  /* 0x0000002205057276 */ /* 0x000fc80007800023 */
[----:B------:R-:W-:-:S04]  /*4f70*/  FMNMX3 R163, R3, R6, R5, !PT ;  /* 0x0000000603a37276 */ /* 0x000fc80007800005 */
[----:B------:R-:W-:-:S04]  /*4f80*/  FSETP.NEU.AND P0, PT, R163, -INF , PT ;  /* 0xff800000a300780b */ /* 0x000fc80003f0d000 */
[----:B------:R-:W-:Y:S02]  /*4f90*/  FSEL R165, R163, RZ, P0 ;  /* 0x000000ffa3a57208 */ /* 0x000fe40000000000 */
[----:B------:R-:W-:-:S03]  /*4fa0*/  ELECT P0, URZ, PT ;  /* 0x0000000000ff782f */ /* 0x000fc60003800000 */
[----:B--2---:R-:W-:-:S04]  /*4fb0*/  FFMA R165, -R165, R164, 8 ;  /* 0x41000000a5a57423 */ /* 0x004fc800000001a4 */
[-CC-:B------:R-:W-:Y:S02]  /*4fc0*/  FFMA2 R28, R98.F32x2.HI_LO, R164.reuse.F32, R165.reuse.F32 ;  /* 0x000000a4621c7249 */ /* 0x180fe400012000a5 */
[-CC-:B------:R-:W-:Y:S02]  /*4fd0*/  FFMA2 R30, R88.F32x2.HI_LO, R164.reuse.F32, R165.reuse.F32 ;  /* 0x000000a4581e7249 */ /* 0x180fe400012000a5 */
[-CC-:B------:R-:W-:Y:S02]  /*4fe0*/  FFMA2 R32, R90.F32x2.HI_LO, R164.reuse.F32, R165.reuse.F32 ;  /* 0x000000a45a207249 */ /* 0x180fe400012000a5 */
[-CC-:B------:R-:W-:Y:S01]  /*4ff0*/  FFMA2 R88, R102.F32x2.HI_LO, R164.reuse.F32, R165.reuse.F32 ;  /* 0x000000a466587249 */ /* 0x180fe200012000a5 */
[----:B------:R-:W-:Y:S01]  /*5000*/  MUFU.EX2 R28, R28 ;  /* 0x0000001c001c7308 */ /* 0x000fe20000000800 */
[-CC-:B------:R-:W-:Y:S02]  /*5010*/  FFMA2 R98, R100.F32x2.HI_LO, R164.reuse.F32, R165.reuse.F32 ;  /* 0x000000a464627249 */ /* 0x180fe400012000a5 */
[----:B------:R-:W-:-:S02]  /*5020*/  FFMA2 R100, R104.F32x2.HI_LO, R164.F32, R165.F32 ;  /* 0x000000a468647249 */ /* 0x000fc400012000a5 */
[-CC-:B------:R-:W-:Y:S02]  /*5030*/  FFMA2 R90, R92.F32x2.HI_LO, R164.reuse.F32, R165.reuse.F32 ;  /* 0x000000a45c5a7249 */ /* 0x180fe400012000a5 */
[-CC-:B------:R-:W-:Y:S01]  /*5040*/  FFMA2 R92, R94.F32x2.HI_LO, R164.reuse.F32, R165.reuse.F32 ;  /* 0x000000a45e5c7249 */ /* 0x180fe200012000a5 */
[----:B------:R-:W1:Y:S01]  /*5050*/  MUFU.EX2 R29, R29 ;  /* 0x0000001d001d7308 */ /* 0x000e620000000800 */
[-CC-:B------:R-:W-:Y:S02]  /*5060*/  FFMA2 R94, R96.F32x2.HI_LO, R164.reuse.F32, R165.reuse.F32 ;  /* 0x000000a4605e7249 */ /* 0x180fe400012000a5 */
[-CC-:B------:R-:W-:Y:S02]  /*5070*/  FFMA2 R96, R108.F32x2.HI_LO, R164.reuse.F32, R165.reuse.F32 ;  /* 0x000000a46c607249 */ /* 0x180fe400012000a5 */
[-CC-:B------:R-:W-:Y:S02]  /*5080*/  FFMA2 R102, R106.F32x2.HI_LO, R164.reuse.F32, R165.reuse.F32 ;  /* 0x000000a46a667249 */ /* 0x180fe400012000a5 */
[-CC-:B------:R-:W-:Y:S01]  /*5090*/  FFMA2 R104, R114.F32x2.HI_LO, R164.reuse.F32, R165.reuse.F32 ;  /* 0x000000a472687249 */ /* 0x180fe200012000a5 */
[----:B------:R-:W-:Y:S01]  /*50a0*/  MUFU.EX2 R30, R30 ;  /* 0x0000001e001e7308 */ /* 0x000fe20000000800 */
[----:B------:R-:W-:-:S02]  /*50b0*/  FFMA2 R106, R110.F32x2.HI_LO, R164.F32, R165.F32 ;  /* 0x000000a46e6a7249 */ /* 0x000fc400012000a5 */
[-CC-:B------:R-:W-:Y:S02]  /*50c0*/  FFMA2 R108, R116.F32x2.HI_LO, R164.reuse.F32, R165.reuse.F32 ;  /* 0x000000a4746c7249 */ /* 0x180fe400012000a5 */
[-CC-:B------:R-:W-:Y:S02]  /*50d0*/  FFMA2 R110, R118.F32x2.HI_LO, R164.reuse.F32, R165.reuse.F32 ;  /* 0x000000a4766e7249 */ /* 0x180fe400012000a5 */
[-CC-:B------:R-:W-:Y:S01]  /*50e0*/  FFMA2 R114, R120.F32x2.HI_LO, R164.reuse.F32, R165.reuse.F32 ;  /* 0x000000a478727249 */ /* 0x180fe200012000a5 */
[----:B------:R-:W2:Y:S01]  /*50f0*/  MUFU.EX2 R31, R31 ;  /* 0x0000001f001f7308 */ /* 0x000ea20000000800 */
[--C-:B------:R-:W-:Y:S01]  /*5100*/  FFMA2 R52, R52.F32x2.HI_LO, R164.F32, R165.reuse.F32 ;  /* 0x000000a434347249 */ /* 0x100fe200012000a5 */
[----:B-1----:R-:W-:Y:S01]  /*5110*/  F2FP.SATFINITE.E4M3.F32.PACK_AB_MERGE_C R12, R29, R28, RZ ;  /* 0x0000001c1d0c723e */ /* 0x002fe200048070ff */
[-CC-:B------:R-:W-:Y:S02]  /*5120*/  FFMA2 R54, R54.F32x2.HI_LO, R164.reuse.F32, R165.reuse.F32 ;  /* 0x000000a436367249 */ /* 0x180fe400012000a5 */
[----:B------:R-:W-:-:S02]  /*5130*/  FFMA2 R60, R60.F32x2.HI_LO, R164.F32, R165.F32 ;  /* 0x000000a43c3c7249 */ /* 0x000fc400012000a5 */
[-CC-:B------:R-:W-:Y:S01]  /*5140*/  FFMA2 R62, R62.F32x2.HI_LO, R164.reuse.F32, R165.reuse.F32 ;  /* 0x000000a43e3e7249 */ /* 0x180fe200012000a5 */
[----:B------:R-:W-:Y:S01]  /*5150*/  MUFU.EX2 R32, R32 ;  /* 0x0000002000207308 */ /* 0x000fe20000000800 */
[-CC-:B------:R-:W-:Y:S02]  /*5160*/  FFMA2 R64, R64.F32x2.HI_LO, R164.reuse.F32, R165.reuse.F32 ;  /* 0x000000a440407249 */ /* 0x180fe400012000a5 */
[-CC-:B------:R-:W-:Y:S02]  /*5170*/  FFMA2 R66, R66.F32x2.HI_LO, R164.reuse.F32, R165.reuse.F32 ;  /* 0x000000a442427249 */ /* 0x180fe400012000a5 */
[-CC-:B------:R-:W-:Y:S02]  /*5180*/  FFMA2 R68, R68.F32x2.HI_LO, R164.reuse.F32, R165.reuse.F32 ;  /* 0x000000a444447249 */ /* 0x180fe400012000a5 */
[--C-:B------:R-:W-:Y:S01]  /*5190*/  FFMA2 R70, R70.F32x2.HI_LO, R164.F32, R165.reuse.F32 ;  /* 0x000000a446467249 */ /* 0x100fe200012000a5 */
[----:B------:R-:W1:Y:S01]  /*51a0*/  MUFU.EX2 R33, R33 ;  /* 0x0000002100217308 */ /* 0x000e620000000800 */
[----:B--2---:R-:W-:Y:S01]  /*51b0*/  F2FP.SATFINITE.E4M3.F32.PACK_AB_MERGE_C R3, R31, R30, RZ ;  /* 0x0000001e1f03723e */ /* 0x004fe200048070ff */
[----:B------:R-:W-:-:S02]  /*51c0*/  FFMA2 R72, R72.F32x2.HI_LO, R164.F32, R165.F32 ;  /* 0x000000a448487249 */ /* 0x000fc400012000a5 */
[-C--:B------:R-:W-:Y:S01]  /*51d0*/  FFMA2 R74, R74.F32x2.HI_LO, R164.reuse.F32, R165.F32 ;  /* 0x000000a44a4a7249 */ /* 0x080fe200012000a5 */
[----:B------:R-:W-:Y:S01]  /*51e0*/  PRMT R12, R12, 0x5410, R3 ;  /* 0x000054100c0c7816 */ /* 0x000fe20000000003 */
[-CC-:B------:R-:W-:Y:S02]  /*51f0*/  FFMA2 R56, R56.F32x2.HI_LO, R164.reuse.F32, R165.reuse.F32 ;  /* 0x000000a438387249 */ /* 0x180fe400012000a5 */
[----:B------:R-:W-:Y:S01]  /*5200*/  MUFU.EX2 R88, R88 ;  /* 0x0000005800587308 */ /* 0x000fe20000000800 */
[-CC-:B------:R-:W-:Y:S02]  /*5210*/  FFMA2 R58, R58.F32x2.HI_LO, R164.reuse.F32, R165.reuse.F32 ;  /* 0x000000a43a3a7249 */ /* 0x180fe400012000a5 */
[-CC-:B------:R-:W-:Y:S02]  /*5220*/  FFMA2 R76, R76.F32x2.HI_LO, R164.reuse.F32, R165.reuse.F32 ;  /* 0x000000a44c4c7249 */ /* 0x180fe400012000a5 */
[-CC-:B------:R-:W-:Y:S02]  /*5230*/  FFMA2 R78, R78.F32x2.HI_LO, R164.reuse.F32, R165.reuse.F32 ;  /* 0x000000a44e4e7249 */ /* 0x180fe400012000a5 */
[--C-:B------:R-:W-:Y:S01]  /*5240*/  FFMA2 R80, R80.F32x2.HI_LO, R164.F32, R165.reuse.F32 ;  /* 0x000000a450507249 */ /* 0x100fe200012000a5 */
[----:B------:R-:W2:Y:S01]  /*5250*/  MUFU.EX2 R89, R89 ;  /* 0x0000005900597308 */ /* 0x000ea20000000800 */
[----:B-1----:R-:W-:Y:S01]  /*5260*/  F2FP.SATFINITE.E4M3.F32.PACK_AB_MERGE_C R13, R33, R32, RZ ;  /* 0x00000020210d723e */ /* 0x002fe200048070ff */
[----:B------:R-:W-:-:S02]  /*5270*/  FFMA2 R82, R82.F32x2.HI_LO, R164.F32, R165.F32 ;  /* 0x000000a452527249 */ /* 0x000fc400012000a5 */
[-CC-:B------:R-:W-:Y:S02]  /*5280*/  FFMA2 R120, R124.F32x2.HI_LO, R164.reuse.F32, R165.reuse.F32 ;  /* 0x000000a47c787249 */ /* 0x180fe400012000a5 */
[-CC-:B------:R-:W-:Y:S02]  /*5290*/  FFMA2 R124, R126.F32x2.HI_LO, R164.reuse.F32, R165.reuse.F32 ;  /* 0x000000a47e7c7249 */ /* 0x180fe400012000a5 */
        /* <DEDUP_REMOVED lines=8> */
[-CC-:B------:R-:W-:Y:S01]  /*5320*/  FFMA2 R130, R136.F32x2.HI_LO, R164.reuse.F32, R165.reuse.F32 ;  /* 0x000000a488827249 */ /* 0x180fe200012000a5 */
[----:B------:R-:W-:Y:S01]  /*5330*/  PRMT R13, R13, 0x5410, R4 ;  /* 0x000054100d0d7816 */ /* 0x000fe20000000004 */
[-CC-:B------:R-:W-:Y:S01]  /*5340*/  FFMA2 R132, R140.F32x2.HI_LO, R164.reuse.F32, R165.reuse.F32 ;  /* 0x000000a48c847249 */ /* 0x180fe200012000a5 */
[----:B------:R-:W-:Y:S01]  /*5350*/  LOP3.LUT R140, R85, 0x58, RZ, 0xfc, !PT ;  /* 0x00000058558c7812 */ /* 0x000fe200078efcff */
[----:B------:R-:W-:Y:S01]  /*5360*/  MUFU.EX2 R100, R100 ;  /* 0x0000006400647308 */ /* 0x000fe20000000800 */
[-CC-:B------:R-:W-:Y:S02]  /*5370*/  FFMA2 R134, R150.F32x2.HI_LO, R164.reuse.F32, R165.reuse.F32 ;  /* 0x000000a496867249 */ /* 0x180fe400012000a5 */
[----:B------:R-:W-:Y:S02]  /*5380*/  IMAD.MOV.U32 R141, RZ, RZ, 0x1 ;  /* 0x00000001ff8d7424 */ /* 0x000fe400078e00ff */
[-CC-:B------:R-:W-:Y:S02]  /*5390*/  FFMA2 R136, R144.F32x2.HI_LO, R164.reuse.F32, R165.reuse.F32 ;  /* 0x000000a490887249 */ /* 0x180fe400012000a5 */
[-CC-:B------:R-:W-:Y:S01]  /*53a0*/  FFMA2 R144, R138.F32x2.HI_LO, R164.reuse.F32, R165.reuse.F32 ;  /* 0x000000a48a907249 */ /* 0x180fe200012000a5 */
[----:B------:R-:W-:Y:S01]  /*53b0*/  LOP3.LUT R138, R85, 0x48, RZ, 0xfc, !PT ;  /* 0x00000048558a7812 */ /* 0x000fe200078efcff */
[--C-:B------:R-:W-:Y:S01]  /*53c0*/  FFMA2 R42, R42.F32x2.HI_LO, R164.F32, R165.reuse.F32 ;  /* 0x000000a42a2a7249 */ /* 0x100fe200012000a5 */
[----:B------:R-:W2:Y:S01]  /*53d0*/  MUFU.EX2 R101, R101 ;  /* 0x0000006500657308 */ /* 0x000ea20000000800 */
[----:B-1----:R-:W-:Y:S01]  /*53e0*/  F2FP.SATFINITE.E4M3.F32.PACK_AB_MERGE_C R16, R99, R98, RZ ;  /* 0x000000626310723e */ /* 0x002fe200048070ff */
[-CC-:B------:R-:W-:Y:S01]  /*53f0*/  FFMA2 R50, R50.F32x2.HI_LO, R164.reuse.F32, R165.reuse.F32 ;  /* 0x000000a432327249 */ /* 0x180fe200012000a5 */
[----:B------:R-:W-:Y:S01]  /*5400*/  LOP3.LUT R139, R85, 0x50, RZ, 0xfc, !PT ;  /* 0x00000050558b7812 */ /* 0x000fe200078efcff */
[----:B------:R-:W-:-:S02]  /*5410*/  FFMA2 R36, R36.F32x2.HI_LO, R164.F32, R165.F32 ;  /* 0x000000a424247249 */ /* 0x000fc400012000a5 */
        /* <DEDUP_REMOVED lines=11> */
[----:B------:R-:W-:Y:S01]  /*54d0*/  FFMA2 R34, R34.F32x2.HI_LO, R164.F32, R165.F32 ;  /* 0x000000a422227249 */ /* 0x000fe200012000a5 */
[----:B------:R-:W-:Y:S01]  /*54e0*/  SHF.R.S32.HI R3, RZ, 0x1f, R0 ;  /* 0x0000001fff037819 */ /* 0x000fe20000011400 */
[----:B------:R-:W-:Y:S03]  /*54f0*/  MUFU.EX2 R92, R92 ;  /* 0x0000005c005c7308 */ /* 0x000fe60000000800 */
[----:B------:R-:W-:-:S04]  /*5500*/  LEA.HI R3, R3, R0, RZ, 0x2 ;  /* 0x0000000003037211 */ /* 0x000fc800078f10ff */
[----:B------:R-:W-:Y:S01]  /*5510*/  LOP3.LUT R3, R3, 0xfffffffc, RZ, 0xc0, !PT ;  /* 0xfffffffc03037812 */ /* 0x000fe200078ec0ff */
[----:B------:R-:W2:Y:S01]  /*5520*/  MUFU.EX2 R93, R93 ;  /* 0x0000005d005d7308 */ /* 0x000ea20000000800 */
[----:B-1----:R-:W-:Y:S01]  /*5530*/  F2FP.SATFINITE.E4M3.F32.PACK_AB_MERGE_C R14, R91, R90, RZ ;  /* 0x0000005a5b0e723e */ /* 0x002fe200048070ff */
[----:B------:R-:W-:Y:S01]  /*5540*/  FADD2 R28, R28.F32x2.HI_LO, R90.F32x2.HI_LO ;  /* 0x0000005a1c1c724b */ /* 0x000fe20000000000 */
[----:B------:R-:W-:-:S03]  /*5550*/  IADD3 R3, PT, PT, R0, 0x3, -R3 ;  /* 0x0000000300037810 */ /* 0x000fc60007ffe803 */
[----:B------:R-:W-:Y:S02]  /*5560*/  FADD2 R28, R28.F32x2.HI_LO, R98.F32x2.HI_LO ;  /* 0x000000621c1c724b */ /* 0x000fe40000000000 */
[----:B------:R-:W-:Y:S08]  /*5570*/  MUFU.EX2 R94, R94 ;  /* 0x0000005e005e7308 */ /* 0x000ff00000000800 */
[----:B------:R-:W1:Y:S01]  /*5580*/  MUFU.EX2 R95, R95 ;  /* 0x0000005f005f7308 */ /* 0x000e620000000800 */
[----:B--2---:R-:W-:Y:S01]  /*5590*/  F2FP.SATFINITE.E4M3.F32.PACK_AB_MERGE_C R5, R93, R92, RZ ;  /* 0x0000005c5d05723e */ /* 0x004fe200048070ff */
[----:B------:R-:W-:-:S03]  /*55a0*/  FADD2 R30, R30.F32x2.HI_LO, R92.F32x2.HI_LO ;  /* 0x0000005c1e1e724b */ /* 0x000fc60000000000 */
[----:B------:R-:W-:Y:S01]  /*55b0*/  PRMT R14, R14, 0x5410, R5 ;  /* 0x000054100e0e7816 */ /* 0x000fe20000000005 */
[----:B------:R-:W-:Y:S02]  /*55c0*/  FADD2 R30, R30.F32x2.HI_LO, R100.F32x2.HI_LO ;  /* 0x000000641e1e724b */ /* 0x000fe40000000000 */
[----:B------:R-:W-:Y:S08]  /*55d0*/  MUFU.EX2 R96, R96 ;  /* 0x0000006000607308 */ /* 0x000ff00000000800 */
[----:B------:R-:W2:Y:S01]  /*55e0*/  MUFU.EX2 R97, R97 ;  /* 0x0000006100617308 */ /* 0x000ea20000000800 */
[----:B-1----:R-:W-:Y:S01]  /*55f0*/  F2FP.SATFINITE.E4M3.F32.PACK_AB_MERGE_C R15, R95, R94, RZ ;  /* 0x0000005e5f0f723e */ /* 0x002fe200048070ff */
[----:B------:R-:W-:-:S06]  /*5600*/  FADD2 R32, R32.F32x2.HI_LO, R94.F32x2.HI_LO ;  /* 0x0000005e2020724b */ /* 0x000fcc0000000000 */
[----:B------:R-:W-:Y:S08]  /*5610*/  MUFU.EX2 R102, R102 ;  /* 0x0000006600667308 */ /* 0x000ff00000000800 */
[----:B------:R-:W1:Y:S01]  /*5620*/  MUFU.EX2 R103, R103 ;  /* 0x0000006700677308 */ /* 0x000e620000000800 */
[----:B--2---:R-:W-:Y:S01]  /*5630*/  F2FP.SATFINITE.E4M3.F32.PACK_AB_MERGE_C R4, R97, R96, RZ ;  /* 0x000000606104723e */ /* 0x004fe200048070ff */
[----:B------:R-:W-:-:S03]  /*5640*/  FADD2 R88, R88.F32x2.HI_LO, R96.F32x2.HI_LO ;  /* 0x000000605858724b */ /* 0x000fc60000000000 */
[----:B------:R-:W-:-:S03]  /*5650*/  PRMT R15, R15, 0x5410, R4 ;  /* 0x000054100f0f7816 */ /* 0x000fc60000000004 */
        /* <DEDUP_REMOVED lines=26> */
[----:B------:R-:W-:Y:S01]  /*5800*/  PRMT R19, R19, 0x5410, R4 ;  /* 0x0000541013137816 */ /* 0x000fe20000000004 */
[----:B------:R2:W-:Y:S06]  /*5810*/  BAR.ARV R3, 0x40 ;  /* 0x000100030000751d */ /* 0x0005ec0000002000 */
[----:B------:R-:W-:Y:S01]  /*5820*/  MUFU.EX2 R54, R54 ;  /* 0x0000003600367308 */ /* 0x000fe20000000800 */
[----:B------:R3:W-:Y:S01]  /*5830*/  STTM.x8 tmem[UR5], R12 ;  /* 0x0000000c000079ed */ /* 0x0007e200081c0005 */
[----:B------:R-:W-:Y:S02]  /*5840*/  R2UR UR5, R138 ;  /* 0x000000008a0572ca */ /* 0x000fe400000e0000 */
[----:B-1----:R-:W-:Y:S01]  /*5850*/  F2FP.SATFINITE.E4M3.F32.PACK_AB_MERGE_C R8, R53, R52, RZ ;  /* 0x000000343508723e */ /* 0x002fe200048070ff */
[----:B------:R-:W-:-:S03]  /*5860*/  FADD2 R28, R28.F32x2.HI_LO, R52.F32x2.HI_LO ;  /* 0x000000341c1c724b */ /* 0x000fc60000000000 */
[----:B------:R-:W1:Y:S08]  /*5870*/  MUFU.EX2 R55, R55 ;  /* 0x0000003700377308 */ /* 0x000e700000000800 */
[----:B------:R-:W-:Y:S08]  /*5880*/  MUFU.EX2 R60, R60 ;  /* 0x0000003c003c7308 */ /* 0x000ff00000000800 */
[----:B------:R-:W4:Y:S01]  /*5890*/  MUFU.EX2 R61, R61 ;  /* 0x0000003d003d7308 */ /* 0x000f220000000800 */
[----:B-1----:R-:W-:Y:S01]  /*58a0*/  F2FP.SATFINITE.E4M3.F32.PACK_AB_MERGE_C R5, R55, R54, RZ ;  /* 0x000000363705723e */ /* 0x002fe200048070ff */
[----:B------:R-:W-:-:S03]  /*58b0*/  FADD2 R30, R30.F32x2.HI_LO, R54.F32x2.HI_LO ;  /* 0x000000361e1e724b */ /* 0x000fc60000000000 */
[----:B------:R-:W-:-:S03]  /*58c0*/  PRMT R8, R8, 0x5410, R5 ;  /* 0x0000541008087816 */ /* 0x000fc60000000005 */
[----:B------:R-:W-:Y:S01]  /*58d0*/  MUFU.EX2 R62, R62 ;  /* 0x0000003e003e7308 */ /* 0x000fe20000000800 */
[----:B---3--:R-:W-:-:S07]  /*58e0*/  FFMA2 R16, R142.F32x2.HI_LO, R164.F32, R165.F32 ;  /* 0x000000a48e107249 */ /* 0x008fce00012000a5 */
[----:B------:R-:W1:Y:S01]  /*58f0*/  MUFU.EX2 R63, R63 ;  /* 0x0000003f003f7308 */ /* 0x000e620000000800 */
[----:B----4-:R-:W-:Y:S01]  /*5900*/  F2FP.SATFINITE.E4M3.F32.PACK_AB_MERGE_C R10, R61, R60, RZ ;  /* 0x0000003c3d0a723e */ /* 0x010fe200048070ff */
[-CC-:B------:R-:W-:Y:S02]  /*5910*/  FFMA2 R18, R48.F32x2.HI_LO, R164.reuse.F32, R165.reuse.F32 ;  /* 0x000000a430127249 */ /* 0x180fe400012000a5 */
[----:B------:R-:W-:Y:S02]  /*5920*/  FFMA2 R142, R154.F32x2.HI_LO, R164.F32, R165.F32 ;  /* 0x000000a49a8e7249 */ /* 0x000fe400012000a5 */
[----:B------:R-:W-:Y:S02]  /*5930*/  FADD2 R28, R28.F32x2.HI_LO, R60.F32x2.HI_LO ;  /* 0x0000003c1c1c724b */ /* 0x000fe40000000000 */
[----:B------:R-:W-:Y:S08]  /*5940*/  MUFU.EX2 R64, R64 ;  /* 0x0000004000407308 */ /* 0x000ff00000000800 */
[----:B------:R-:W3:Y:S01]  /*5950*/  MUFU.EX2 R65, R65 ;  /* 0x0000004100417308 */ /* 0x000ee20000000800 */
[----:B-1----:R-:W-:Y:S01]  /*5960*/  F2FP.SATFINITE.E4M3.F32.PACK_AB_MERGE_C R5, R63, R62, RZ ;  /* 0x0000003e3f05723e */ /* 0x002fe200048070ff */
[----:B------:R-:W-:-:S03]  /*5970*/  FADD2 R30, R30.F32x2.HI_LO, R62.F32x2.HI_LO ;  /* 0x0000003e1e1e724b */ /* 0x000fc60000000000 */
[----:B------:R-:W-:-:S03]  /*5980*/  PRMT R10, R10, 0x5410, R5 ;  /* 0x000054100a0a7816 */ /* 0x000fc60000000005 */
[----:B------:R-:W-:Y:S08]  /*5990*/  MUFU.EX2 R66, R66 ;  /* 0x0000004200427308 */ /* 0x000ff00000000800 */
[----:B------:R-:W1:Y:S01]  /*59a0*/  MUFU.EX2 R67, R67 ;  /* 0x0000004300437308 */ /* 0x000e620000000800 */
[----:B---3--:R-:W-:-:S07]  /*59b0*/  F2FP.SATFINITE.E4M3.F32.PACK_AB_MERGE_C R11, R65, R64, RZ ;  /* 0x00000040410b723e */ /* 0x008fce00048070ff */
[----:B------:R-:W-:Y:S08]  /*59c0*/  MUFU.EX2 R68, R68 ;  /* 0x0000004400447308 */ /* 0x000ff00000000800 */
[----:B------:R-:W3:Y:S01]  /*59d0*/  MUFU.EX2 R69, R69 ;  /* 0x0000004500457308 */ /* 0x000ee20000000800 */
[----:B-1----:R-:W-:-:S04]  /*59e0*/  F2FP.SATFINITE.E4M3.F32.PACK_AB_MERGE_C R4, R67, R66, RZ ;  /* 0x000000424304723e */ /* 0x002fc800048070ff */
[----:B------:R-:W-:-:S03]  /*59f0*/  PRMT R11, R11, 0x5410, R4 ;  /* 0x000054100b0b7816 */ /* 0x000fc60000000004 */
[----:B------:R-:W-:Y:S08]  /*5a00*/  MUFU.EX2 R70, R70 ;  /* 0x0000004600467308 */ /* 0x000ff00000000800 */
[----:B------:R-:W1:Y:S01]  /*5a10*/  MUFU.EX2 R71, R71 ;  /* 0x0000004700477308 */ /* 0x000e620000000800 */
[----:B---3--:R-:W-:Y:S01]  /*5a20*/  F2FP.SATFINITE.E4M3.F32.PACK_AB_MERGE_C R12, R69, R68, RZ ;  /* 0x00000044450c723e */ /* 0x008fe200048070ff */
[----:B------:R-:W-:-:S06]  /*5a30*/  FADD2 R28, R28.F32x2.HI_LO, R68.F32x2.HI_LO ;  /* 0x000000441c1c724b */ /* 0x000fcc0000000000 */
        /* <DEDUP_REMOVED lines=15> */
[----:B------:R-:W-:-:S04]  /*5b30*/  FADD2 R32, R32.F32x2.HI_LO, R56.F32x2.HI_LO ;  /* 0x000000382020724b */ /* 0x000fc80000000000 */
[----:B------:R-:W-:Y:S02]  /*5b40*/  FADD2 R32, R32.F32x2.HI_LO, R64.F32x2.HI_LO ;  /* 0x000000402020724b */ /* 0x000fe40000000000 */
[----:B------:R-:W-:Y:S02]  /*5b50*/  MUFU.EX2 R76, R76 ;  /* 0x0000004c004c7308 */ /* 0x000fe40000000800 */
[----:B------:R-:W-:-:S06]  /*5b60*/  FADD2 R32, R32.F32x2.HI_LO, R72.F32x2.HI_LO ;  /* 0x000000482020724b */ /* 0x000fcc0000000000 */
[----:B------:R-:W3:Y:S01]  /*5b70*/  MUFU.EX2 R77, R77 ;  /* 0x0000004d004d7308 */ /* 0x000ee20000000800 */
[----:B-1----:R-:W-:Y:S01]  /*5b80*/  F2FP.SATFINITE.E4M3.F32.PACK_AB_MERGE_C R6, R59, R58, RZ ;  /* 0x0000003a3b06723e */ /* 0x002fe200048070ff */
[----:B------:R-:W-:-:S03]  /*5b90*/  FADD2 R88, R88.F32x2.HI_LO, R58.F32x2.HI_LO ;  /* 0x0000003a5858724b */ /* 0x000fc60000000000 */
[----:B------:R-:W-:Y:S01]  /*5ba0*/  PRMT R9, R9, 0x5410, R6 ;  /* 0x0000541009097816 */ /* 0x000fe20000000006 */
[----:B------:R-:W-:Y:S02]  /*5bb0*/  FADD2 R88, R88.F32x2.HI_LO, R66.F32x2.HI_LO ;  /* 0x000000425858724b */ /* 0x000fe40000000000 */
[----:B------:R-:W-:Y:S02]  /*5bc0*/  MUFU.EX2 R78, R78 ;  /* 0x0000004e004e7308 */ /* 0x000fe40000000800 */
[----:B------:R-:W-:-:S06]  /*5bd0*/  FADD2 R88, R88.F32x2.HI_LO, R74.F32x2.HI_LO ;  /* 0x0000004a5858724b */ /* 0x000fcc0000000000 */
        /* <DEDUP_REMOVED lines=17> */
[----:B------:R-:W-:Y:S01]  /*5cf0*/  MUFU.EX2 R126, R126 ;  /* 0x0000007e007e7308 */ /* 0x000fe20000000800 */
[----:B------:R1:W-:Y:S01]  /*5d00*/  STTM.x8 tmem[UR5], R8 ;  /* 0x00000008000079ed */ /* 0x0003e200081c0005 */
[----:B------:R-:W-:-:S06]  /*5d10*/  R2UR UR5, R139 ;  /* 0x000000008b0572ca */ /* 0x000fcc00000e0000 */
[----:B------:R-:W4:Y:S01]  /*5d20*/  MUFU.EX2 R127, R127 ;  /* 0x0000007f007f7308 */ /* 0x000f220000000800 */
[----:B---3--:R-:W-:-:S07]  /*5d30*/  F2FP.SATFINITE.E4M3.F32.PACK_AB_MERGE_C R6, R125, R124, RZ ;  /* 0x0000007c7d06723e */ /* 0x008fce00048070ff */
[----:B------:R-:W-:Y:S08]  /*5d40*/  MUFU.EX2 R128, R128 ;  /* 0x0000008000807308 */ /* 0x000ff00000000800 */
[----:B------:R-:W3:Y:S01]  /*5d50*/  MUFU.EX2 R129, R129 ;  /* 0x0000008100817308 */ /* 0x000ee20000000800 */
[----:B----4-:R-:W-:-:S04]  /*5d60*/  F2FP.SATFINITE.E4M3.F32.PACK_AB_MERGE_C R7, R127, R126, RZ ;  /* 0x0000007e7f07723e */ /* 0x010fc800048070ff */
        /* <DEDUP_REMOVED lines=34> */
[----:B-1----:R-:W-:Y:S01]  /*5f90*/  F2FP.SATFINITE.E4M3.F32.PACK_AB_MERGE_C R14, R13, R12, RZ ;  /* 0x0000000c0d0e723e */ /* 0x002fe200048070ff */
[----:B------:R-:W-:-:S03]  /*5fa0*/  FFMA2 R50, R152.F32x2.HI_LO, R164.F32, R165.F32 ;  /* 0x000000a498327249 */ /* 0x000fc600012000a5 */
[----:B------:R-:W-:Y:S01]  /*5fb0*/  PRMT R11, R11, 0x5410, R14 ;  /* 0x000054100b0b7816 */ /* 0x000fe2000000000e */
[-CC-:B------:R-:W-:Y:S02]  /*5fc0*/  FFMA2 R14, R44.F32x2.HI_LO, R164.reuse.F32, R165.reuse.F32 ;  /* 0x000000a42c0e7249 */ /* 0x180fe400012000a5 */
[----:B------:R-:W-:Y:S01]  /*5fd0*/  MUFU.EX2 R118, R118 ;  /* 0x0000007600767308 */ /* 0x000fe20000000800 */
[-CC-:B------:R-:W-:Y:S02]  /*5fe0*/  FFMA2 R44, R146.F32x2.HI_LO, R164.reuse.F32, R165.reuse.F32 ;  /* 0x000000a4922c7249 */ /* 0x180fe400012000a5 */
[----:B------:R-:W-:-:S05]  /*5ff0*/  FFMA2 R146, R156.F32x2.HI_LO, R164.F32, R165.F32 ;  /* 0x000000a49c927249 */ /* 0x000fca00012000a5 */
[----:B------:R-:W1:Y:S01]  /*6000*/  MUFU.EX2 R119, R119 ;  /* 0x0000007700777308 */ /* 0x000e620000000800 */
[----:B---3--:R-:W-:Y:S01]  /*6010*/  F2FP.SATFINITE.E4M3.F32.PACK_AB_MERGE_C R4, R117, R116, RZ ;  /* 0x000000747504723e */ /* 0x008fe200048070ff */
[----:B------:R-:W-:-:S04]  /*6020*/  FADD2 R28, R28.F32x2.HI_LO, R116.F32x2.HI_LO ;  /* 0x000000741c1c724b */ /* 0x000fc80000000000 */
[----:B------:R-:W-:Y:S02]  /*6030*/  FADD2 R28, R28.F32x2.HI_LO, R124.F32x2.HI_LO ;  /* 0x0000007c1c1c724b */ /* 0x000fe40000000000 */
[----:B------:R-:W-:Y:S02]  /*6040*/  MUFU.EX2 R120, R120 ;  /* 0x0000007800787308 */ /* 0x000fe40000000800 */
[----:B------:R-:W-:-:S04]  /*6050*/  FADD2 R28, R28.F32x2.HI_LO, R132.F32x2.HI_LO ;  /* 0x000000841c1c724b */ /* 0x000fc80000000000 */
[----:B------:R-:W-:Y:S02]  /*6060*/  FADD2 R28, R28.F32x2.HI_LO, R144.F32x2.HI_LO ;  /* 0x000000901c1c724b */ /* 0x000fe40000000000 */
[----:B------:R-:W3:Y:S01]  /*6070*/  MUFU.EX2 R121, R121 ;  /* 0x0000007900797308 */ /* 0x000ee20000000800 */
[----:B-1----:R-:W-:Y:S01]  /*6080*/  F2FP.SATFINITE.E4M3.F32.PACK_AB_MERGE_C R49, R119, R118, RZ ;  /* 0x000000767731723e */ /* 0x002fe200048070ff */
[----:B------:R-:W-:-:S03]  /*6090*/  FADD2 R30, R30.F32x2.HI_LO, R118.F32x2.HI_LO ;  /* 0x000000761e1e724b */ /* 0x000fc60000000000 */
[----:B------:R-:W-:Y:S01]  /*60a0*/  PRMT R4, R4, 0x5410, R49 ;  /* 0x0000541004047816 */ /* 0x000fe20000000031 */
[----:B------:R-:W-:Y:S02]  /*60b0*/  FADD2 R30, R30.F32x2.HI_LO, R126.F32x2.HI_LO ;  /* 0x0000007e1e1e724b */ /* 0x000fe40000000000 */
[----:B------:R-:W-:Y:S02]  /*60c0*/  MUFU.EX2 R122, R122 ;  /* 0x0000007a007a7308 */ /* 0x000fe40000000800 */
[----:B------:R-:W-:-:S04]  /*60d0*/  FADD2 R30, R30.F32x2.HI_LO, R134.F32x2.HI_LO ;  /* 0x000000861e1e724b */ /* 0x000fc80000000000 */
[----:B------:R-:W-:Y:S02]  /*60e0*/  FADD2 R30, R30.F32x2.HI_LO, R16.F32x2.HI_LO ;  /* 0x000000101e1e724b */ /* 0x000fe40000000000 */
        /* <DEDUP_REMOVED lines=11> */
[-CC-:B------:R-:W-:Y:S02]  /*61a0*/  FFMA2 R48, R148.F32x2.HI_LO, R164.reuse.F32, R165.reuse.F32 ;  /* 0x000000a494307249 */ /* 0x180fe400012000a5 */
[----:B------:R-:W-:Y:S01]  /*61b0*/  MUFU.EX2 R36, R36 ;  /* 0x0000002400247308 */ /* 0x000fe20000000800 */
[----:B------:R-:W-:Y:S01]  /*61c0*/  FFMA2 R148, R158.F32x2.HI_LO, R164.F32, R165.F32 ;  /* 0x000000a49e947249 */ /* 0x000fe200012000a5 */
[----:B------:R1:W-:Y:S01]  /*61d0*/  STTM.x8 tmem[UR5], R4 ;  /* 0x00000004000079ed */ /* 0x0003e200081c0005 */
[----:B------:R-:W-:Y:S01]  /*61e0*/  R2UR UR5, R140 ;  /* 0x000000008c0572ca */ /* 0x000fe200000e0000 */
[----:B------:R-:W4:Y:S02]  /*61f0*/  FENCE.VIEW.ASYNC.T ;  /* 0x00000000000073c6 */ /* 0x000f240000000200 */
[----:B----4-:R2:W-:Y:S01]  /*6200*/  SYNCS.ARRIVE.TRANS64.ART0 RZ, [UR4+0x118], R141 ;  /* 0x0001188dffff79a7 */ /* 0x0105e20008500004 */
[----:B------:R-:W-:Y:S01]  /*6210*/  FADD2 R88, R88.F32x2.HI_LO, R130.F32x2.HI_LO ;  /* 0x000000825858724b */ /* 0x000fe20000000000 */
[----:B------:R-:W4:Y:S01]  /*6220*/  MUFU.EX2 R37, R37 ;  /* 0x0000002500257308 */ /* 0x000f220000000800 */
[----:B---3--:R-:W-:-:S02]  /*6230*/  FADD2 R28, R28.F32x2.HI_LO, R14.F32x2.HI_LO ;  /* 0x0000000e1c1c724b */ /* 0x008fc40000000000 */
[----:B------:R-:W-:-:S04]  /*6240*/  FADD2 R88, R88.F32x2.HI_LO, R42.F32x2.HI_LO ;  /* 0x0000002a5858724b */ /* 0x000fc80000000000 */
[----:B------:R-:W-:Y:S01]  /*6250*/  FADD2 R88, R88.F32x2.HI_LO, R12.F32x2.HI_LO ;  /* 0x0000000c5858724b */ /* 0x000fe20000000000 */
[----:B------:R-:W-:Y:S08]  /*6260*/  MUFU.EX2 R38, R38 ;  /* 0x0000002600267308 */ /* 0x000ff00000000800 */
[----:B------:R-:W3:Y:S01]  /*6270*/  MUFU.EX2 R39, R39 ;  /* 0x0000002700277308 */ /* 0x000ee20000000800 */
[----:B----4-:R-:W-:-:S07]  /*6280*/  FADD2 R30, R30.F32x2.HI_LO, R36.F32x2.HI_LO ;  /* 0x000000241e1e724b */ /* 0x010fce0000000000 */
[----:B------:R-:W-:Y:S01]  /*6290*/  MUFU.EX2 R44, R44 ;  /* 0x0000002c002c7308 */ /* 0x000fe20000000800 */
[----:B-1----:R-:W-:-:S07]  /*62a0*/  F2FP.SATFINITE.E4M3.F32.PACK_AB_MERGE_C R5, R37, R36, RZ ;  /* 0x000000242505723e */ /* 0x002fce00048070ff */
[----:B------:R-:W1:Y:S01]  /*62b0*/  MUFU.EX2 R45, R45 ;  /* 0x0000002d002d7308 */ /* 0x000e620000000800 */
[----:B------:R-:W-:Y:S01]  /*62c0*/  F2FP.SATFINITE.E4M3.F32.PACK_AB_MERGE_C R4, R15, R14, RZ ;  /* 0x0000000e0f04723e */ /* 0x000fe200048070ff */
[----:B---3--:R-:W-:-:S03]  /*62d0*/  FADD2 R32, R32.F32x2.HI_LO, R38.F32x2.HI_LO ;  /* 0x000000262020724b */ /* 0x008fc60000000000 */
[----:B------:R-:W-:Y:S02]  /*62e0*/  PRMT R4, R4, 0x5410, R5 ;  /* 0x0000541004047816 */ /* 0x000fe40000000005 */
[----:B------:R-:W-:Y:S01]  /*62f0*/  F2FP.SATFINITE.E4M3.F32.PACK_AB_MERGE_C R5, R39, R38, RZ ;  /* 0x000000262705723e */ /* 0x000fe200048070ff */
        /* <DEDUP_REMOVED lines=49> */
[----:B------:R-:W-:Y:S01]  /*6610*/  PRMT R10, R10, 0x5410, R11 ;  /* 0x000054100a0a7816 */ /* 0x000fe2000000000b */
[----:B------:R-:W-:Y:S02]  /*6620*/  FADD2 R28, R28.F32x2.HI_LO, R30.F32x2.HI_LO ;  /* 0x0000001e1c1c724b */ /* 0x000fe40000000000 */
[----:B------:R-:W-:Y:S08]  /*6630*/  MUFU.EX2 R34, R34 ;  /* 0x0000002200227308 */ /* 0x000ff00000000800 */
[----:B------:R-:W1:Y:S01]  /*6640*/  MUFU.EX2 R35, R35 ;  /* 0x0000002300237308 */ /* 0x000e620000000800 */
[----:B---3--:R-:W-:Y:S01]  /*6650*/  F2FP.SATFINITE.E4M3.F32.PACK_AB_MERGE_C R11, R149, R148, RZ ;  /* 0x00000094950b723e */ /* 0x008fe200048070ff */
[----:B------:R-:W-:Y:S01]  /*6660*/  FADD2 R32, R32.F32x2.HI_LO, R148.F32x2.HI_LO ;  /* 0x000000942020724b */ /* 0x000fe20000000000 */
[----:B-1----:R-:W-:Y:S01]  /*6670*/  F2FP.SATFINITE.E4M3.F32.PACK_AB_MERGE_C R150, R35, R34, RZ ;  /* 0x000000222396723e */ /* 0x002fe200048070ff */
[----:B------:R-:W-:-:S03]  /*6680*/  FADD2 R88, R88.F32x2.HI_LO, R34.F32x2.HI_LO ;  /* 0x000000225858724b */ /* 0x000fc60000000000 */
[----:B------:R-:W-:Y:S01]  /*6690*/  PRMT R11, R11, 0x5410, R150 ;  /* 0x000054100b0b7816 */ /* 0x000fe20000000096 */
[----:B------:R-:W-:-:S03]  /*66a0*/  FADD2 R32, R32.F32x2.HI_LO, R88.F32x2.HI_LO ;  /* 0x000000582020724b */ /* 0x000fc60000000000 */
[----:B------:R1:W-:Y:S01]  /*66b0*/  STTM.x8 tmem[UR5], R4 ;  /* 0x00000004000079ed */ /* 0x0003e200081c0005 */
[----:B------:R-:W3:Y:S02]  /*66c0*/  FENCE.VIEW.ASYNC.T ;  /* 0x00000000000073c6 */ /* 0x000ee40000000200 */
[----:B---3--:R-:W-:Y:S01]  /*66d0*/  NOP ;  /* 0x0000000000007918 */ /* 0x008fe20000000000 */
[----:B------:R2:W-:Y:S01]  /*66e0*/  @P0 SYNCS.ARRIVE.TRANS64.ART0 RZ, [UR4+0x120], R141 ;  /* 0x0001208dffff09a7 */ /* 0x0005e20008500004 */
[----:B------:R-:W-:Y:S01]  /*66f0*/  FADD2 R28, R28.F32x2.HI_LO, R32.F32x2.HI_LO ;  /* 0x000000201c1c724b */ /* 0x000fe20000000000 */
[----:B------:R-:W3:Y:S01]  /*6700*/  SYNCS.PHASECHK.TRANS64.TRYWAIT P1, [UR4+0x148], RZ ;  /* 0x000148ffff0075a7 */ /* 0x000ee20008021104 */
[----:B-1----:R-:W-:-:S04]  /*6710*/  SHF.R.S32.HI R5, RZ, 0x1f, R160 ;  /* 0x0000001fff057819 */ /* 0x002fc800000114a0 */
[----:B------:R-:W-:-:S04]  /*6720*/  LEA.HI R5, R5, R160, RZ, 0x7 ;  /* 0x000000a005057211 */ /* 0x000fc800078f38ff */
[----:B------:R-:W-:-:S04]  /*6730*/  SHF.R.S32.HI R5, RZ, 0x7, R5 ;  /* 0x00000007ff057819 */ /* 0x000fc80000011405 */
[----:B------:R-:W-:-:S05]  /*6740*/  VIMNMX R135, PT, PT, RZ, R5, !PT ;  /* 0x00000005ff877248 */ /* 0x000fca0007fe0100 */
[----:B------:R-:W-:-:S05]  /*6750*/  IMAD.IADD R4, R84, 0x1, -R135 ;  /* 0x0000000154047824 */ /* 0x000fca00078e0a87 */
[----:B------:R-:W-:Y:S01]  /*6760*/  ISETP.GE.AND P0, PT, R4, 0x1, PT ;  /* 0x000000010400780c */ /* 0x000fe20003f06270 */
[----:B--23--:R-:W-:-:S12]  /*6770*/  @!P1 BRA `(.L_x_40) ;  /* 0x0000006c00289947 */ /* 0x00cfd80003800000 */
.L_x_97:
[----:B------:R-:W-:Y:S02]  /*6780*/  HFMA2 R132, -RZ, RZ, 0, 5.9604644775390625e-08 ;  /* 0x00000001ff847431 */ /* 0x000fe400000001ff */
[----:B------:R-:W-:Y:S01]  /*6790*/  FADD R133, R28, R29 ;  /* 0x0000001d1c857221 */ /* 0x000fe20000000000 */
[----:B------:R-:W-:Y:S01]  /*67a0*/  MOV R134, 0x1 ;  /* 0x0000000100867802 */ /* 0x000fe20000000f00 */
[----:B------:R-:W-:Y:S06]  /*67b0*/  @!P0 BRA `(.L_x_41) ;  /* 0x0000002800508947 */ /* 0x000fec0003800000 */
[----:B------:R-:W-:Y:S01]  /*67c0*/  IMAD.IADD R158, R135, 0x1, -R113 ;  /* 0x00000001879e7824 */ /* 0x000fe200078e0a71 */
[----:B------:R-:W-:Y:S01]  /*67d0*/  MOV R113, R163 ;  /* 0x000000a300717202 */ /* 0x000fe20000000f00 */
[----:B------:R-:W-:Y:S01]  /*67e0*/  IMAD.IADD R161, R162, 0x1, R161 ;  /* 0x00000001a2a17824 */ /* 0x000fe200078e02a1 */
[----:B------:R-:W-:Y:S01]  /*67f0*/  MOV R141, R84 ;  /* 0x00000054008d7202 */ /* 0x000fe20000000f00 */
[----:B------:R-:W-:Y:S01]  /*6800*/  IMAD.MOV.U32 R132, RZ, RZ, 0x1 ;  /* 0x00000001ff847424 */ /* 0x000fe200078e00ff */
[----:B------:R-:W-:Y:S01]  /*6810*/  MOV R134, 0x1 ;  /* 0x0000000100867802 */ /* 0x000fe20000000f00 */
[----:B------:R-:W-:-:S06]  /*6820*/  UMOV UR6, URZ ;  /* 0x000000ff00067c82 */ /* 0x000fcc0008000000 */
.L_x_44:
[----:B------:R-:W-:Y:S01]  /*6830*/  IMAD.U32 R6, R132, -0x80000000, RZ ;  /* 0x8000000084067824 */ /* 0x000fe200078e00ff */
[----:B------:R-:W2:Y:S01]  /*6840*/  LDC R36, c[0x0][0x380] ;  /* 0x0000e000ff247b82 */ /* 0x000ea20000000800 */
[----:B------:R-:W-:Y:S02]  /*6850*/  R2UR UR5, R85 ;  /* 0x00000000550572ca */ /* 0x000fe400000e0000 */
[----:B------:R-:W-:Y:S01]  /*6860*/  IADD3 R141, PT, PT, R141, -0x1, RZ ;  /* 0xffffffff8d8d7810 */ /* 0x000fe20007ffe0ff */
[----:B------:R-:W3:Y:S02]  /*6870*/  SYNCS.PHASECHK.TRANS64.TRYWAIT P0, [UR4+0x110], R6 ;  /* 0x00011006ff0075a7 */ /* 0x000ee40008001104 */
[----:B-123--:R-:W-:Y:S10]  /*6880*/  @!P0 BRA `(.L_x_42) ;  /* 0x0000006800fc8947 */ /* 0x00eff40003800000 */
.L_x_99:
[----:B------:R-:W-:Y:S01]  /*6890*/  VIMNMX R37, PT, PT, RZ, R141, !PT ;  /* 0x0000008dff257248 */ /* 0x000fe20007fe0100 */
[----:B-1----:R-:W1:Y:S01]  /*68a0*/  LDTM.x32 R4, tmem[UR5] ;  /* 0x00000005000479ee */ /* 0x002e6200082c0000 */
[----:B------:R-:W-:Y:S01]  /*68b0*/  IMAD.MOV.U32 R146, RZ, RZ, -0x1 ;  /* 0xffffffffff927424 */ /* 0x000fe200078e00ff */
[----:B------:R-:W-:Y:S01]  /*68c0*/  R2UR UR5, R86 ;  /* 0x00000000560572ca */ /* 0x000fe200000e0000 */
[----:B------:R-:W2:Y:S01]  /*68d0*/  LDC R159, c[0x0][0x600] ;  /* 0x00018000ff9f7b82 */ /* 0x000ea20000000800 */
[----:B------:R-:W-:-:S04]  /*68e0*/  IMAD R36, R37, 0x80, R36 ;  /* 0x0000008025247824 */ /* 0x000fc800078e0224 */
[----:B------:R-:W-:-:S05]  /*68f0*/  IMAD.IADD R147, R36, 0x1, -R161 ;  /* 0x0000000124937824 */ /* 0x000fca00078e0aa1 */
[----:B------:R-:W-:Y:S02]  /*6900*/  VIADDMNMX R37, R147, 0x1f, RZ, !PT ;  /* 0x0000001f93257846 */ /* 0x000fe400078001ff */
[----:B------:R-:W3:Y:S01]  /*6910*/  LDTM.x32 R52, tmem[UR5] ;  /* 0x00000005003479ee */ /* 0x000ee200082c0000 */
[----:B------:R-:W-:Y:S02]  /*6920*/  R2UR UR5, R87 ;  /* 0x00000000570572ca */ /* 0x000fe400000e0000 */
[--C-:B------:R-:W-:Y:S02]  /*6930*/  SHF.R.U32.HI R36, RZ, R37, R146.reuse ;  /* 0x00000025ff247219 */ /* 0x100fe40000011692 */
[----:B------:R-:W-:Y:S02]  /*6940*/  VIADDMNMX R153, R147, 0x5f, RZ, !PT ;  /* 0x0000005f93997846 */ /* 0x000fe400078001ff */
[----:B------:R-:W-:Y:S02]  /*6950*/  R2P PR, R36, 0x7e ;  /* 0x0000007e24007804 */ /* 0x000fe40000000000 */
[----:B------:R-:W-:-:S03]  /*6960*/  SHF.R.U32.HI R153, RZ, R153, R146 ;  /* 0x00000099ff997219 */ /* 0x000fc60000011692 */
[----:B-1----:R-:W-:Y:S02]  /*6970*/  SEL R99, R5, 0xff800000, P1 ;  /* 0xff80000005637807 */ /* 0x002fe40000800000 */
[----:B------:R-:W-:Y:S02]  /*6980*/  SEL R88, R6, 0xff800000, P2 ;  /* 0xff80000006587807 */ /* 0x000fe40001000000 */
[----:B------:R-:W-:Y:S02]  /*6990*/  SEL R89, R7, 0xff800000, P3 ;  /* 0xff80000007597807 */ /* 0x000fe40001800000 */
[----:B------:R-:W-:Y:S02]  /*69a0*/  SEL R90, R8, 0xff800000, P4 ;  /* 0xff800000085a7807 */ /* 0x000fe40002000000 */
[----:B------:R-:W-:Y:S02]  /*69b0*/  SEL R91, R9, 0xff800000, P5 ;  /* 0xff800000095b7807 */ /* 0x000fe40002800000 */
[----:B------:R-:W-:-:S02]  /*69c0*/  SEL R102, R10, 0xff800000, P6 ;  /* 0xff8000000a667807 */ /* 0x000fc40003000000 */
[C---:B------:R-:W-:Y:S02]  /*69d0*/  R2P PR, R36.reuse.B1, 0x7f ;  /* 0x0000007f24007804 */ /* 0x040fe40000001000 */
[----:B------:R-:W-:-:S03]  /*69e0*/  LOP3.LUT R5, R36, 0x1, RZ, 0xc0, !PT ;  /* 0x0000000124057812 */ /* 0x000fc600078ec0ff */
        /* <DEDUP_REMOVED lines=117> */
[----:B------:R-:W-:Y:S02]  /*7140*/  SEL R46, R46, 0xff800000, P2 ;  /* 0xff8000002e2e7807 */ /* 0x000fe40001000000 */
[----:B------:R-:W-:Y:S02]  /*7150*/  SEL R47, R47, 0xff800000, P3 ;  /* 0xff8000002f2f7807 */ /* 0x000fe40001800000 */
[----:B------:R-:W-:Y:S02]  /*7160*/  SEL R148, R48, 0xff800000, P4 ;  /* 0xff80000030947807 */ /* 0x000fe40002000000 */
[----:B------:R-:W-:Y:S02]  /*7170*/  SEL R149, R49, 0xff800000, P5 ;  /* 0xff80000031957807 */ /* 0x000fe40002800000 */
[----:B------:R-:W-:-:S02]  /*7180*/  SEL R152, R50, 0xff800000, P6 ;  /* 0xff80000032987807 */ /* 0x000fc40003000000 */
[----:B------:R-:W-:Y:S02]  /*7190*/  R2P PR, R154, 0x7e ;  /* 0x0000007e9a007804 */ /* 0x000fe40000000000 */
[----:B------:R-:W-:-:S03]  /*71a0*/  SEL R146, R44, 0xff800000, P0 ;  /* 0xff8000002c927807 */ /* 0x000fc60000000000 */
[----:B-1----:R-:W-:Y:S02]  /*71b0*/  SEL R151, R5, 0xff800000, P1 ;  /* 0xff80000005977807 */ /* 0x002fe40000800000 */
[----:B------:R-:W-:Y:S02]  /*71c0*/  SEL R44, R6, 0xff800000, P2 ;  /* 0xff800000062c7807 */ /* 0x000fe40001000000 */
[----:B------:R-:W-:Y:S01]  /*71d0*/  SEL R45, R7, 0xff800000, P3 ;  /* 0xff800000072d7807 */ /* 0x000fe20001800000 */
[----:B------:R-:W-:Y:S01]  /*71e0*/  IMAD.SHL.U32 R7, R2, 0x4, RZ ;  /* 0x0000000402077824 */ /* 0x000fe200078e00ff */
[----:B------:R-:W-:Y:S02]  /*71f0*/  SEL R48, R8, 0xff800000, P4 ;  /* 0xff80000008307807 */ /* 0x000fe40002000000 */
[----:B------:R-:W-:Y:S02]  /*7200*/  SEL R49, R9, 0xff800000, P5 ;  /* 0xff80000009317807 */ /* 0x000fe40002800000 */
[----:B------:R-:W-:-:S02]  /*7210*/  SEL R50, R10, 0xff800000, P6 ;  /* 0xff8000000a327807 */ /* 0x000fc40003000000 */
[C---:B------:R-:W-:Y:S02]  /*7220*/  R2P PR, R154.reuse.B1, 0x7f ;  /* 0x0000007f9a007804 */ /* 0x040fe40000001000 */
[----:B------:R-:W-:Y:S02]  /*7230*/  LOP3.LUT R5, R154, 0x1, RZ, 0xc0, !PT ;  /* 0x000000019a057812 */ /* 0x000fe400078ec0ff */
[----:B------:R-:W-:Y:S02]  /*7240*/  LOP3.LUT R7, R7, 0x1fc, RZ, 0xc0, !PT ;  /* 0x000001fc07077812 */ /* 0x000fe400078ec0ff */
[----:B------:R-:W-:Y:S02]  /*7250*/  SEL R12, R12, 0xff800000, P0 ;  /* 0xff8000000c0c7807 */ /* 0x000fe40000000000 */
[----:B------:R-:W-:Y:S02]  /*7260*/  SEL R13, R13, 0xff800000, P1 ;  /* 0xff8000000d0d7807 */ /* 0x000fe40000800000 */
[----:B------:R-:W-:-:S02]  /*7270*/  SEL R14, R14, 0xff800000, P2 ;  /* 0xff8000000e0e7807 */ /* 0x000fc40001000000 */
[----:B------:R-:W-:Y:S02]  /*7280*/  SEL R15, R15, 0xff800000, P3 ;  /* 0xff8000000f0f7807 */ /* 0x000fe40001800000 */
[----:B------:R-:W-:Y:S02]  /*7290*/  SEL R16, R16, 0xff800000, P4 ;  /* 0xff80000010107807 */ /* 0x000fe40002000000 */
[----:B------:R-:W-:Y:S02]  /*72a0*/  SEL R17, R17, 0xff800000, P5 ;  /* 0xff80000011117807 */ /* 0x000fe40002800000 */
[----:B------:R-:W-:Y:S02]  /*72b0*/  SEL R18, R18, 0xff800000, P6 ;  /* 0xff80000012127807 */ /* 0x000fe40003000000 */
[----:B------:R-:W-:-:S05]  /*72c0*/  R2P PR, R154.B2, 0x7f ;  /* 0x0000007f9a007804 */ /* 0x000fca0000002000 */
[----:B------:R-:W-:Y:S02]  /*72d0*/  SEL R20, R20, 0xff800000, P0 ;  /* 0xff80000014147807 */ /* 0x000fe40000000000 */
[----:B------:R-:W-:Y:S02]  /*72e0*/  ISETP.NE.U32.AND P0, PT, R5, 0x1, PT ;  /* 0x000000010500780c */ /* 0x000fe40003f05070 */
[----:B------:R-:W-:Y:S02]  /*72f0*/  FMNMX3 R5, R113, R98, R99, !PT ;  /* 0x0000006271057276 */ /* 0x000fe40007800063 */
[----:B------:R-:W-:Y:S02]  /*7300*/  SEL R150, R4, 0xff800000, !P0 ;  /* 0xff80000004967807 */ /* 0x000fe40004000000 */
[----:B------:R-:W-:Y:S02]  /*7310*/  FMNMX R4, R88, R89, !PT ;  /* 0x0000005958047209 */ /* 0x000fe40007800000 */
        /* <DEDUP_REMOVED lines=24> */
[----:B------:R-:W-:-:S02]  /*74a0*/  SEL R21, R21, 0xff800000, P1 ;  /* 0xff80000015157807 */ /* 0x000fc40000800000 */
[----:B------:R-:W-:Y:S02]  /*74b0*/  SEL R22, R22, 0xff800000, P2 ;  /* 0xff80000016167807 */ /* 0x000fe40001000000 */
[----:B------:R-:W-:Y:S02]  /*74c0*/  SEL R23, R23, 0xff800000, P3 ;  /* 0xff80000017177807 */ /* 0x000fe40001800000 */
[----:B------:R-:W-:Y:S02]  /*74d0*/  SEL R24, R24, 0xff800000, P4 ;  /* 0xff80000018187807 */ /* 0x000fe40002000000 */
[----:B------:R-:W-:Y:S02]  /*74e0*/  SEL R25, R25, 0xff800000, P5 ;  /* 0xff80000019197807 */ /* 0x000fe40002800000 */
[----:B------:R-:W-:Y:S02]  /*74f0*/  SEL R26, R26, 0xff800000, P6 ;  /* 0xff8000001a1a7807 */ /* 0x000fe40003000000 */
[----:B------:R-:W-:-:S02]  /*7500*/  R2P PR, R154.B3, 0x7f ;  /* 0x0000007f9a007804 */ /* 0x000fc40000003000 */
[----:B------:R-:W-:Y:S02]  /*7510*/  FMNMX3 R5, R5, R12, R13, !PT ;  /* 0x0000000c05057276 */ /* 0x000fe4000780000d */
[----:B------:R-:W-:Y:S02]  /*7520*/  FMNMX3 R4, R4, R14, R15, !PT ;  /* 0x0000000e04047276 */ /* 0x000fe4000780000f */
[----:B------:R-:W-:Y:S02]  /*7530*/  SEL R28, R28, 0xff800000, P0 ;  /* 0xff8000001c1c7807 */ /* 0x000fe40000000000 */
[----:B------:R-:W-:Y:S02]  /*7540*/  FMNMX3 R5, R5, R20, R21, !PT ;  /* 0x0000001405057276 */ /* 0x000fe40007800015 */
[----:B------:R-:W-:Y:S02]  /*7550*/  FMNMX3 R4, R4, R22, R23, !PT ;  /* 0x0000001604047276 */ /* 0x000fe40007800017 */
[----:B------:R-:W-:-:S02]  /*7560*/  SEL R29, R29, 0xff800000, P1 ;  /* 0xff8000001d1d7807 */ /* 0x000fc40000800000 */
[----:B------:R-:W-:Y:S02]  /*7570*/  SEL R30, R30, 0xff800000, P2 ;  /* 0xff8000001e1e7807 */ /* 0x000fe40001000000 */
[----:B------:R-:W-:Y:S02]  /*7580*/  SEL R31, R31, 0xff800000, P3 ;  /* 0xff8000001f1f7807 */ /* 0x000fe40001800000 */
[----:B------:R-:W-:Y:S02]  /*7590*/  FMNMX3 R5, R5, R28, R29, !PT ;  /* 0x0000001c05057276 */ /* 0x000fe4000780001d */
[----:B------:R-:W-:Y:S02]  /*75a0*/  FMNMX3 R4, R4, R30, R31, !PT ;  /* 0x0000001e04047276 */ /* 0x000fe4000780001f */
[----:B------:R-:W-:Y:S02]  /*75b0*/  ISETP.GT.AND P0, PT, R153, -0x1, PT ;  /* 0xffffffff9900780c */ /* 0x000fe40003f04270 */
[----:B------:R-:W-:-:S02]  /*75c0*/  FMNMX R160, R5, R4, !PT ;  /* 0x0000000405a07209 */ /* 0x000fc40007800000 */
[----:B------:R-:W-:Y:S02]  /*75d0*/  FMNMX R5, R90, R91, !PT ;  /* 0x0000005b5a057209 */ /* 0x000fe40007800000 */
[----:B------:R-:W-:Y:S02]  /*75e0*/  FMNMX R4, R102, R103, !PT ;  /* 0x0000006766047209 */ /* 0x000fe40007800000 */
        /* <DEDUP_REMOVED lines=18> */
[----:B------:R-:W-:Y:S02]  /*7710*/  SEL R153, R51, 0xff800000, !P0 ;  /* 0xff80000033997807 */ /* 0x000fe40004000000 */
[----:B------:R-:W-:Y:S02]  /*7720*/  LOP3.LUT P2, RZ, R154, 0x80, RZ, 0xc0, !PT ;  /* 0x000000809aff7812 */ /* 0x000fe4000784c0ff */
[----:B------:R-:W-:Y:S02]  /*7730*/  FMNMX3 R5, R5, R40, R41, !PT ;  /* 0x0000002805057276 */ /* 0x000fe40007800029 */
[----:B------:R-:W-:-:S02]  /*7740*/  FMNMX3 R4, R4, R42, R43, !PT ;  /* 0x0000002a04047276 */ /* 0x000fc4000780002b */
[----:B------:R-:W-:Y:S02]  /*7750*/  LOP3.LUT P1, RZ, R154, 0x8000, RZ, 0xc0, !PT ;  /* 0x000080009aff7812 */ /* 0x000fe4000782c0ff */
[----:B------:R-:W-:Y:S02]  /*7760*/  SEL R51, R11, 0xff800000, P2 ;  /* 0xff8000000b337807 */ /* 0x000fe40001000000 */
[----:B------:R-:W-:Y:S02]  /*7770*/  FMNMX3 R5, R5, R148, R149, !PT ;  /* 0x0000009405057276 */ /* 0x000fe40007800095 */
[----:B------:R-:W-:Y:S02]  /*7780*/  FMNMX3 R4, R4, R152, R153, !PT ;  /* 0x0000009804047276 */ /* 0x000fe40007800099 */
[----:B------:R-:W-:Y:S02]  /*7790*/  LOP3.LUT P0, RZ, R154, 0x800000, RZ, 0xc0, !PT ;  /* 0x008000009aff7812 */ /* 0x000fe4000780c0ff */
[----:B------:R-:W-:-:S02]  /*77a0*/  SEL R19, R19, 0xff800000, P1 ;  /* 0xff80000013137807 */ /* 0x000fc40000800000 */
[----:B------:R-:W-:Y:S02]  /*77b0*/  FMNMX3 R5, R5, R48, R49, !PT ;  /* 0x0000003005057276 */ /* 0x000fe40007800031 */
[----:B------:R-:W-:Y:S02]  /*77c0*/  FMNMX3 R4, R4, R50, R51, !PT ;  /* 0x0000003204047276 */ /* 0x000fe40007800033 */
[----:B------:R-:W-:Y:S02]  /*77d0*/  ISETP.GT.AND P3, PT, R154, -0x1, PT ;  /* 0xffffffff9a00780c */ /* 0x000fe40003f64270 */
[----:B------:R-:W-:Y:S02]  /*77e0*/  SEL R27, R27, 0xff800000, P0 ;  /* 0xff8000001b1b7807 */ /* 0x000fe40000000000 */
[----:B------:R-:W-:Y:S02]  /*77f0*/  FMNMX3 R5, R5, R16, R17, !PT ;  /* 0x0000001005057276 */ /* 0x000fe40007800011 */
[----:B------:R-:W-:-:S02]  /*7800*/  FMNMX3 R4, R4, R18, R19, !PT ;  /* 0x0000001204047276 */ /* 0x000fc40007800013 */
[----:B------:R-:W-:Y:S02]  /*7810*/  SEL R155, R35, 0xff800000, !P3 ;  /* 0xff800000239b7807 */ /* 0x000fe40005800000 */
[----:B------:R-:W-:Y:S02]  /*7820*/  SEL R156, R32, 0xff800000, P4 ;  /* 0xff800000209c7807 */ /* 0x000fe40002000000 */
[----:B------:R-:W-:Y:S02]  /*7830*/  SEL R157, R33, 0xff800000, P5 ;  /* 0xff800000219d7807 */ /* 0x000fe40002800000 */
[----:B------:R-:W-:Y:S02]  /*7840*/  SEL R154, R34, 0xff800000, P6 ;  /* 0xff800000229a7807 */ /* 0x000fe40003000000 */
[----:B------:R-:W-:Y:S02]  /*7850*/  FMNMX3 R5, R5, R24, R25, !PT ;  /* 0x0000001805057276 */ /* 0x000fe40007800019 */
[----:B------:R-:W-:-:S02]  /*7860*/  FMNMX3 R4, R4, R26, R27, !PT ;  /* 0x0000001a04047276 */ /* 0x000fc4000780001b */
[----:B------:R-:W-:Y:S02]  /*7870*/  FMNMX3 R5, R5, R156, R157, !PT ;  /* 0x0000009c05057276 */ /* 0x000fe4000780009d */
[----:B------:R-:W-:-:S04]  /*7880*/  FMNMX3 R4, R4, R154, R155, !PT ;  /* 0x0000009a04047276 */ /* 0x000fc8000780009b */
[----:B------:R-:W-:-:S04]  /*7890*/  FMNMX3 R160, R160, R5, R4, !PT ;  /* 0x00000005a0a07276 */ /* 0x000fc80007800004 */
[----:B------:R-:W-:-:S04]  /*78a0*/  FSETP.NEU.AND P0, PT, R160, -INF , PT ;  /* 0xff800000a000780b */ /* 0x000fc80003f0d000 */
[----:B------:R-:W-:Y:S02]  /*78b0*/  FSEL R162, R160, RZ, P0 ;  /* 0x000000ffa0a27208 */ /* 0x000fe40000000000 */
[----:B------:R-:W-:-:S03]  /*78c0*/  ELECT P0, URZ, PT ;  /* 0x0000000000ff782f */ /* 0x000fc60003800000 */
[----:B------:R-:W-:-:S04]  /*78d0*/  FADD R164, -R162, R113 ;  /* 0x00000071a2a47221 */ /* 0x000fc80000000100 */
[----:B--2---:R-:W-:-:S05]  /*78e0*/  FMUL R164, R164, R159 ;  /* 0x0000009fa4a47220 */ /* 0x004fca0000400000 */
[----:B------:R-:W-:Y:S02]  /*78f0*/  FSETP.GE.AND P1, PT, R164, -4, PT ;  /* 0xc0800000a400780b */ /* 0x000fe40003f26000 */
[----:B------:R-:W1:Y:S02]  /*7900*/  MUFU.EX2 R164, R164 ;  /* 0x000000a400a47308 */ /* 0x000e640000000800 */
[C---:B------:R-:W-:Y:S02]  /*7910*/  FSEL R162, R113.reuse, R162, P1 ;  /* 0x000000a271a27208 */ /* 0x040fe40000800000 */
[----:B------:R-:W-:-:S03]  /*7920*/  FSEL R163, R113, R160, P1 ;  /* 0x000000a071a37208 */ /* 0x000fc60000800000 */
[----:B------:R-:W-:-:S04]  /*7930*/  FFMA R162, -R162, R159, 8 ;  /* 0x41000000a2a27423 */ /* 0x000fc8000000019f */
[-CC-:B------:R-:W-:Y:S02]  /*7940*/  FFMA2 R32, R98.F32x2.HI_LO, R159.reuse.F32, R162.reuse.F32 ;  /* 0x0000009f62207249 */ /* 0x180fe400012000a2 */
[-CC-:B------:R-:W-:Y:S02]  /*7950*/  FFMA2 R34, R88.F32x2.HI_LO, R159.reuse.F32, R162.reuse.F32 ;  /* 0x0000009f58227249 */ /* 0x180fe400012000a2 */
[-CC-:B------:R-:W-:Y:S02]  /*7960*/  FFMA2 R88, R90.F32x2.HI_LO, R159.reuse.F32, R162.reuse.F32 ;  /* 0x0000009f5a587249 */ /* 0x180fe400012000a2 */
[-CC-:B------:R-:W-:Y:S01]  /*7970*/  FFMA2 R90, R102.F32x2.HI_LO, R159.reuse.F32, R162.reuse.F32 ;  /* 0x0000009f665a7249 */ /* 0x180fe200012000a2 */
[----:B------:R-:W-:Y:S01]  /*7980*/  MUFU.EX2 R32, R32 ;  /* 0x0000002000207308 */ /* 0x000fe20000000800 */
[-CC-:B------:R-:W-:Y:S01]  /*7990*/  FFMA2 R92, R92.F32x2.HI_LO, R159.reuse.F32, R162.reuse.F32 ;  /* 0x0000009f5c5c7249 */ /* 0x180fe200012000a2 */
[----:B-1----:R-:W-:Y:S01]  /*79a0*/  FSEL R164, R164, 1, !P1 ;  /* 0x3f800000a4a47808 */ /* 0x002fe20004800000 */
[----:B------:R-:W-:-:S02]  /*79b0*/  FFMA2 R94, R94.F32x2.HI_LO, R159.F32, R162.F32 ;  /* 0x0000009f5e5e7249 */ /* 0x000fc400012000a2 */
[-CC-:B------:R-:W-:Y:S02]  /*79c0*/  FFMA2 R96, R96.F32x2.HI_LO, R159.reuse.F32, R162.reuse.F32 ;  /* 0x0000009f60607249 */ /* 0x180fe400012000a2 */
[-CC-:B------:R-:W-:Y:S01]  /*79d0*/  FFMA2 R98, R108.F32x2.HI_LO, R159.reuse.F32, R162.reuse.F32 ;  /* 0x0000009f6c627249 */ /* 0x180fe200012000a2 */
[----:B------:R-:W1:Y:S01]  /*79e0*/  MUFU.EX2 R33, R33 ;  /* 0x0000002100217308 */ /* 0x000e620000000800 */
[-CC-:B------:R-:W-:Y:S01]  /*79f0*/  FFMA2 R100, R100.F32x2.HI_LO, R159.reuse.F32, R162.reuse.F32 ;  /* 0x0000009f64647249 */ /* 0x180fe200012000a2 */
[----:B------:R2:W-:Y:S01]  /*7a00*/  STS [R7+UR4+0x18c], R164 ;  /* 0x00018ca407007988 */ /* 0x0005e20008000804 */
        /* <DEDUP_REMOVED lines=8> */
[----:B------:R-:W3:Y:S01]  /*7a90*/  MUFU.EX2 R35, R35 ;  /* 0x0000002300237308 */ /* 0x000ee20000000800 */
[----:B-1----:R-:W-:Y:S01]  /*7aa0*/  F2FP.SATFINITE.E4M3.F32.PACK_AB_MERGE_C R4, R33, R32, RZ ;  /* 0x000000202104723e */ /* 0x002fe200048070ff */
[-CC-:B------:R-:W-:Y:S02]  /*7ab0*/  FFMA2 R52, R52.F32x2.HI_LO, R159.reuse.F32, R162.reuse.F32 ;  /* 0x0000009f34347249 */ /* 0x180fe400012000a2 */
[-CC-:B------:R-:W-:Y:S02]  /*7ac0*/  FFMA2 R54, R54.F32x2.HI_LO, R159.reuse.F32, R162.reuse.F32 ;  /* 0x0000009f36367249 */ /* 0x180fe400012000a2 */
[----:B------:R-:W-:-:S02]  /*7ad0*/  FFMA2 R56, R56.F32x2.HI_LO, R159.F32, R162.F32 ;  /* 0x0000009f38387249 */ /* 0x000fc400012000a2 */
[----:B------:R-:W-:Y:S01]  /*7ae0*/  MUFU.EX2 R88, R88 ;  /* 0x0000005800587308 */ /* 0x000fe20000000800 */
[-CC-:B------:R-:W-:Y:S02]  /*7af0*/  FFMA2 R58, R58.F32x2.HI_LO, R159.reuse.F32, R162.reuse.F32 ;  /* 0x0000009f3a3a7249 */ /* 0x180fe400012000a2 */
[-CC-:B------:R-:W-:Y:S02]  /*7b00*/  FFMA2 R60, R60.F32x2.HI_LO, R159.reuse.F32, R162.reuse.F32 ;  /* 0x0000009f3c3c7249 */ /* 0x180fe400012000a2 */
[-CC-:B------:R-:W-:Y:S02]  /*7b10*/  FFMA2 R62, R62.F32x2.HI_LO, R159.reuse.F32, R162.reuse.F32 ;  /* 0x0000009f3e3e7249 */ /* 0x180fe400012000a2 */
[-CC-:B------:R-:W-:Y:S01]  /*7b20*/  FFMA2 R64, R64.F32x2.HI_LO, R159.reuse.F32, R162.reuse.F32 ;  /* 0x0000009f40407249 */ /* 0x180fe200012000a2 */
[----:B------:R-:W1:Y:S01]  /*7b30*/  MUFU.EX2 R89, R89 ;  /* 0x0000005900597308 */ /* 0x000e620000000800 */
[----:B---3--:R-:W-:Y:S01]  /*7b40*/  F2FP.SATFINITE.E4M3.F32.PACK_AB_MERGE_C R5, R35, R34, RZ ;  /* 0x000000222305723e */ /* 0x008fe200048070ff */
[----:B------:R-:W-:-:S02]  /*7b50*/  FFMA2 R66, R66.F32x2.HI_LO, R159.F32, R162.F32 ;  /* 0x0000009f42427249 */ /* 0x000fc400012000a2 */
[-CC-:B------:R-:W-:Y:S01]  /*7b60*/  FFMA2 R68, R68.F32x2.HI_LO, R159.reuse.F32, R162.reuse.F32 ;  /* 0x0000009f44447249 */ /* 0x180fe200012000a2 */
[----:B------:R-:W-:Y:S01]  /*7b70*/  PRMT R4, R4, 0x5410, R5 ;  /* 0x0000541004047816 */ /* 0x000fe20000000005 */
[-CC-:B------:R-:W-:Y:S02]  /*7b80*/  FFMA2 R70, R70.F32x2.HI_LO, R159.reuse.F32, R162.reuse.F32 ;  /* 0x0000009f46467249 */ /* 0x180fe400012000a2 */
[----:B------:R-:W-:Y:S01]  /*7b90*/  MUFU.EX2 R90, R90 ;  /* 0x0000005a005a7308 */ /* 0x000fe20000000800 */
[-CC-:B------:R-:W-:Y:S02]  /*7ba0*/  FFMA2 R72, R72.F32x2.HI_LO, R159.reuse.F32, R162.reuse.F32 ;  /* 0x0000009f48487249 */ /* 0x180fe400012000a2 */
[-CC-:B------:R-:W-:Y:S02]  /*7bb0*/  FFMA2 R74, R74.F32x2.HI_LO, R159.reuse.F32, R162.reuse.F32 ;  /* 0x0000009f4a4a7249 */ /* 0x180fe400012000a2 */
[-CC-:B------:R-:W-:Y:S02]  /*7bc0*/  FFMA2 R76, R76.F32x2.HI_LO, R159.reuse.F32, R162.reuse.F32 ;  /* 0x0000009f4c4c7249 */ /* 0x180fe400012000a2 */
[-CC-:B------:R-:W-:Y:S01]  /*7bd0*/  FFMA2 R120, R124.F32x2.HI_LO, R159.reuse.F32, R162.reuse.F32 ;  /* 0x0000009f7c787249 */ /* 0x180fe200012000a2 */
[----:B------:R-:W3:Y:S01]  /*7be0*/  MUFU.EX2 R91, R91 ;  /* 0x0000005b005b7308 */ /* 0x000ee20000000800 */
        /* <DEDUP_REMOVED lines=19> */
[-CC-:B------:R-:W-:Y:S01]  /*7d20*/  FFMA2 R48, R48.F32x2.HI_LO, R159.reuse.F32, R162.reuse.F32 ;  /* 0x0000009f30307249 */ /* 0x180fe200012000a2 */
        /* <DEDUP_REMOVED lines=11> */
[----:B--2---:R-:W-:Y:S01]  /*7de0*/  F2FP.SATFINITE.E4M3.F32.PACK_AB_MERGE_C R7, R95, R94, RZ ;  /* 0x0000005e5f07723e */ /* 0x004fe200048070ff */
[----:B------:R-:W-:-:S02]  /*7df0*/  FFMA2 R24, R24.F32x2.HI_LO, R159.F32, R162.F32 ;  /* 0x0000009f18187249 */ /* 0x000fc400012000a2 */
[-CC-:B------:R-:W-:Y:S01]  /*7e00*/  FFMA2 R26, R26.F32x2.HI_LO, R159.reuse.F32, R162.reuse.F32 ;  /* 0x0000009f1a1a7249 */ /* 0x180fe200012000a2 */
[----:B------:R-:W-:Y:S01]  /*7e10*/  PRMT R6, R6, 0x5410, R7 ;  /* 0x0000541006067816 */ /* 0x000fe20000000007 */
[----:B------:R-:W-:Y:S02]  /*7e20*/  FFMA2 R28, R28.F32x2.HI_LO, R159.F32, R162.F32 ;  /* 0x0000009f1c1c7249 */ /* 0x000fe400012000a2 */
[----:B------:R-:W-:Y:S08]  /*7e30*/  MUFU.EX2 R98, R98 ;  /* 0x0000006200627308 */ /* 0x000ff00000000800 */
[----:B------:R-:W2:Y:S01]  /*7e40*/  MUFU.EX2 R99, R99 ;  /* 0x0000006300637308 */ /* 0x000ea20000000800 */
[----:B-1----:R-:W-:-:S07]  /*7e50*/  F2FP.SATFINITE.E4M3.F32.PACK_AB_MERGE_C R7, R97, R96, RZ ;  /* 0x000000606107723e */ /* 0x002fce00048070ff */
[----:B------:R-:W-:Y:S08]  /*7e60*/  MUFU.EX2 R100, R100 ;  /* 0x0000006400647308 */ /* 0x000ff00000000800 */
[----:B------:R-:W1:Y:S01]  /*7e70*/  MUFU.EX2 R101, R101 ;  /* 0x0000006500657308 */ /* 0x000e620000000800 */
[----:B--2---:R-:W-:-:S04]  /*7e80*/  F2FP.SATFINITE.E4M3.F32.PACK_AB_MERGE_C R8, R99, R98, RZ ;  /* 0x000000626308723e */ /* 0x004fc800048070ff */
[----:B------:R-:W-:-:S03]  /*7e90*/  PRMT R7, R7, 0x5410, R8 ;  /* 0x0000541007077816 */ /* 0x000fc60000000008 */
        /* <DEDUP_REMOVED lines=18> */
[----:B------:R-:W-:Y:S01]  /*7fc0*/  MUFU.EX2 R116, R116 ;  /* 0x0000007400747308 */ /* 0x000fe20000000800 */
[----:B--2---:R-:W-:-:S04]  /*7fd0*/  F2FP.SATFINITE.E4M3.F32.PACK_AB_MERGE_C R11, R111, R110, RZ ;  /* 0x0000006e6f0b723e */ /* 0x004fc800048070ff */
[----:B------:R-:W-:-:S03]  /*7fe0*/  PRMT R10, R10, 0x5410, R11 ;  /* 0x000054100a0a7816 */ /* 0x000fc6000000000b */
[----:B------:R-:W1:Y:S08]  /*7ff0*/  MUFU.EX2 R117, R117 ;  /* 0x0000007500757308 */ /* 0x000e700000000800 */
[----:B------:R-:W2:Y:S08]  /*8000*/  MUFU.EX2 R115, R115 ;  /* 0x0000007300737308 */ /* 0x000eb00000000800 */
[----:B------:R-:W-:Y:S01]  /*8010*/  MUFU.EX2 R52, R52 ;  /* 0x0000003400347308 */ /* 0x000fe20000000800 */
[----:B-1----:R-:W-:-:S07]  /*8020*/  F2FP.SATFINITE.E4M3.F32.PACK_AB_MERGE_C R118, R117, R116, RZ ;  /* 0x000000747576723e */ /* 0x002fce00048070ff */
[----:B------:R-:W-:Y:S01]  /*8030*/  MUFU.EX2 R53, R53 ;  /* 0x0000003500357308 */ /* 0x000fe20000000800 */
[----:B--2---:R-:W-:-:S04]  /*8040*/  F2FP.SATFINITE.E4M3.F32.PACK_AB_MERGE_C R11, R115, R114, RZ ;  /* 0x00000072730b723e */ /* 0x004fc800048070ff */
[----:B------:R-:W-:Y:S01]  /*8050*/  PRMT R11, R11, 0x5410, R118 ;  /* 0x000054100b0b7816 */ /* 0x000fe20000000076 */
[----:B------:R1:W-:Y:S06]  /*8060*/  BAR.ARV R3, 0x40 ;  /* 0x000100030000751d */ /* 0x0003ec0000002000 */
[----:B------:R-:W-:Y:S01]  /*8070*/  MUFU.EX2 R54, R54 ;  /* 0x0000003600367308 */ /* 0x000fe20000000800 */
[----:B------:R-:W-:Y:S01]  /*8080*/  FFMA2 R118, R122.F32x2.HI_LO, R159.F32, R162.F32 ;  /* 0x0000009f7a767249 */ /* 0x000fe200012000a2 */
[----:B------:R2:W-:Y:S01]  /*8090*/  STTM.x8 tmem[UR5], R4 ;  /* 0x00000004000079ed */ /* 0x0005e200081c0005 */
[----:B------:R-:W-:-:S05]  /*80a0*/  R2UR UR5, R138 ;  /* 0x000000008a0572ca */ /* 0x000fca00000e0000 */
[----:B------:R-:W2:Y:S08]  /*80b0*/  MUFU.EX2 R55, R55 ;  /* 0x0000003700377308 */ /* 0x000eb00000000800 */
[----:B------:R-:W-:Y:S08]  /*80c0*/  MUFU.EX2 R56, R56 ;  /* 0x0000003800387308 */ /* 0x000ff00000000800 */
[----:B------:R-:W3:Y:S08]  /*80d0*/  MUFU.EX2 R57, R57 ;  /* 0x0000003900397308 */ /* 0x000ef00000000800 */
[----:B------:R-:W-:Y:S01]  /*80e0*/  MUFU.EX2 R58, R58 ;  /* 0x0000003a003a7308 */ /* 0x000fe20000000800 */
[----:B--2---:R-:W-:-:S07]  /*80f0*/  F2FP.SATFINITE.E4M3.F32.PACK_AB_MERGE_C R5, R55, R54, RZ ;  /* 0x000000363705723e */ /* 0x004fce00048070ff */
[----:B------:R-:W2:Y:S01]  /*8100*/  MUFU.EX2 R59, R59 ;  /* 0x0000003b003b7308 */ /* 0x000ea20000000800 */
[----:B------:R-:W-:-:S04]  /*8110*/  F2FP.SATFINITE.E4M3.F32.PACK_AB_MERGE_C R4, R53, R52, RZ ;  /* 0x000000343504723e */ /* 0x000fc800048070ff */
[----:B------:R-:W-:Y:S02]  /*8120*/  PRMT R4, R4, 0x5410, R5 ;  /* 0x0000541004047816 */ /* 0x000fe40000000005 */
[----:B---3--:R-:W-:Y:S01]  /*8130*/  F2FP.SATFINITE.E4M3.F32.PACK_AB_MERGE_C R5, R57, R56, RZ ;  /* 0x000000383905723e */ /* 0x008fe200048070ff */
[----:B------:R-:W-:Y:S08]  /*8140*/  MUFU.EX2 R60, R60 ;  /* 0x0000003c003c7308 */ /* 0x000ff00000000800 */
[----:B------:R-:W3:Y:S01]  /*8150*/  MUFU.EX2 R61, R61 ;  /* 0x0000003d003d7308 */ /* 0x000ee20000000800 */
[----:B--2---:R-:W-:-:S04]  /*8160*/  F2FP.SATFINITE.E4M3.F32.PACK_AB_MERGE_C R6, R59, R58, RZ ;  /* 0x0000003a3b06723e */ /* 0x004fc800048070ff */
[----:B------:R-:W-:-:S03]  /*8170*/  PRMT R5, R5, 0x5410, R6 ;  /* 0x0000541005057816 */ /* 0x000fc60000000006 */
[----:B------:R-:W-:Y:S08]  /*8180*/  MUFU.EX2 R62, R62 ;  /* 0x0000003e003e7308 */ /* 0x000ff00000000800 */
[----:B------:R-:W2:Y:S01]  /*8190*/  MUFU.EX2 R63, R63 ;  /* 0x0000003f003f7308 */ /* 0x000ea20000000800 */
[----:B---3--:R-:W-:-:S07]  /*81a0*/  F2FP.SATFINITE.E4M3.F32.PACK_AB_MERGE_C R6, R61, R60, RZ ;  /* 0x0000003c3d06723e */ /* 0x008fce00048070ff */
        /* <DEDUP_REMOVED lines=29> */
[----:B------:R-:W-:Y:S01]  /*8380*/  MUFU.EX2 R82, R82 ;  /* 0x0000005200527308 */ /* 0x000fe20000000800 */
[----:B--2---:R-:W-:-:S04]  /*8390*/  F2FP.SATFINITE.E4M3.F32.PACK_AB_MERGE_C R11, R119, R118, RZ ;  /* 0x00000076770b723e */ /* 0x004fc800048070ff */
[----:B------:R-:W-:-:S03]  /*83a0*/  PRMT R10, R10, 0x5410, R11 ;  /* 0x000054100a0a7816 */ /* 0x000fc6000000000b */
[----:B------:R-:W2:Y:S08]  /*83b0*/  MUFU.EX2 R83, R83 ;  /* 0x0000005300537308 */ /* 0x000eb00000000800 */
[----:B------:R-:W3:Y:S08]  /*83c0*/  MUFU.EX2 R121, R121 ;  /* 0x0000007900797308 */ /* 0x000ef00000000800 */
[----:B------:R-:W-:Y:S01]  /*83d0*/  MUFU.EX2 R78, R78 ;  /* 0x0000004e004e7308 */ /* 0x000fe20000000800 */
[----:B--2---:R-:W-:-:S07]  /*83e0*/  F2FP.SATFINITE.E4M3.F32.PACK_AB_MERGE_C R122, R83, R82, RZ ;  /* 0x00000052537a723e */ /* 0x004fce00048070ff */
[----:B------:R-:W2:Y:S01]  /*83f0*/  MUFU.EX2 R79, R79 ;  /* 0x0000004f004f7308 */ /* 0x000ea20000000800 */
[----:B---3--:R-:W-:-:S04]  /*8400*/  F2FP.SATFINITE.E4M3.F32.PACK_AB_MERGE_C R11, R121, R120, RZ ;  /* 0x00000078790b723e */ /* 0x008fc800048070ff */
[----:B------:R-:W-:Y:S01]  /*8410*/  PRMT R11, R11, 0x5410, R122 ;  /* 0x000054100b0b7816 */ /* 0x000fe2000000007a */
[-CC-:B------:R-:W-:Y:S02]  /*8420*/  FFMA2 R122, R128.F32x2.HI_LO, R159.reuse.F32, R162.reuse.F32 ;  /* 0x0000009f807a7249 */ /* 0x180fe400012000a2 */
[-CC-:B------:R-:W-:Y:S01]  /*8430*/  FFMA2 R128, R130.F32x2.HI_LO, R159.reuse.F32, R162.reuse.F32 ;  /* 0x0000009f82807249 */ /* 0x180fe200012000a2 */
[----:B------:R-:W-:Y:S01]  /*8440*/  MUFU.EX2 R80, R80 ;  /* 0x0000005000507308 */ /* 0x000fe20000000800 */
[-CC-:B------:R-:W-:Y:S01]  /*8450*/  FFMA2 R130, R142.F32x2.HI_LO, R159.reuse.F32, R162.reuse.F32 ;  /* 0x0000009f8e827249 */ /* 0x180fe200012000a2 */
[----:B------:R2:W-:Y:S01]  /*8460*/  STTM.x8 tmem[UR5], R4 ;  /* 0x00000004000079ed */ /* 0x0005e200081c0005 */
[-CC-:B------:R-:W-:Y:S01]  /*8470*/  FFMA2 R142, R146.F32x2.HI_LO, R159.reuse.F32, R162.reuse.F32 ;  /* 0x0000009f928e7249 */ /* 0x180fe200012000a2 */
[----:B------:R-:W-:Y:S01]  /*8480*/  R2UR UR5, R139 ;  /* 0x000000008b0572ca */ /* 0x000fe200000e0000 */
[-CC-:B------:R-:W-:Y:S02]  /*8490*/  FFMA2 R146, R152.F32x2.HI_LO, R159.reuse.F32, R162.reuse.F32 ;  /* 0x0000009f98927249 */ /* 0x180fe400012000a2 */
[-CC-:B------:R-:W-:Y:S01]  /*84a0*/  FFMA2 R152, R30.F32x2.HI_LO, R159.reuse.F32, R162.reuse.F32 ;  /* 0x0000009f1e987249 */ /* 0x180fe200012000a2 */
[----:B------:R-:W-:Y:S01]  /*84b0*/  MUFU.EX2 R122, R122 ;  /* 0x0000007a007a7308 */ /* 0x000fe20000000800 */
[----:B------:R-:W-:-:S07]  /*84c0*/  FFMA2 R30, R154.F32x2.HI_LO, R159.F32, R162.F32 ;  /* 0x0000009f9a1e7249 */ /* 0x000fce00012000a2 */
[----:B------:R-:W3:Y:S08]  /*84d0*/  MUFU.EX2 R123, R123 ;  /* 0x0000007b007b7308 */ /* 0x000ef00000000800 */
[----:B------:R-:W4:Y:S08]  /*84e0*/  MUFU.EX2 R81, R81 ;  /* 0x0000005100517308 */ /* 0x000f300000000800 */
[----:B------:R-:W-:Y:S01]  /*84f0*/  MUFU.EX2 R124, R124 ;  /* 0x0000007c007c7308 */ /* 0x000fe20000000800 */
[----:B--2---:R-:W-:-:S07]  /*8500*/  F2FP.SATFINITE.E4M3.F32.PACK_AB_MERGE_C R5, R79, R78, RZ ;  /* 0x0000004e4f05723e */ /* 0x004fce00048070ff */
[----:B------:R-:W2:Y:S01]  /*8510*/  MUFU.EX2 R125, R125 ;  /* 0x0000007d007d7308 */ /* 0x000ea20000000800 */
[----:B---3--:R-:W-:-:S04]  /*8520*/  F2FP.SATFINITE.E4M3.F32.PACK_AB_MERGE_C R4, R123, R122, RZ ;  /* 0x0000007a7b04723e */ /* 0x008fc800048070ff */
[----:B------:R-:W-:Y:S02]  /*8530*/  PRMT R4, R4, 0x5410, R5 ;  /* 0x0000541004047816 */ /* 0x000fe40000000005 */
[----:B----4-:R-:W-:Y:S01]  /*8540*/  F2FP.SATFINITE.E4M3.F32.PACK_AB_MERGE_C R5, R81, R80, RZ ;  /* 0x000000505105723e */ /* 0x010fe200048070ff */
        /* <DEDUP_REMOVED lines=47> */
[----:B------:R-:W-:Y:S01]  /*8840*/  MUFU.EX2 R48, R48 ;  /* 0x0000003000307308 */ /* 0x000fe20000000800 */
[----:B------:R2:W-:Y:S01]  /*8850*/  STTM.x8 tmem[UR5], R4 ;  /* 0x00000004000079ed */ /* 0x0005e200081c0005 */
[----:B------:R-:W-:Y:S01]  /*8860*/  FFMA2 R150, R156.F32x2.HI_LO, R159.F32, R162.F32 ;  /* 0x0000009f9c967249 */ /* 0x000fe200012000a2 */
[----:B------:R-:W-:Y:S01]  /*8870*/  R2UR UR5, R140 ;  /* 0x000000008c0572ca */ /* 0x000fe200000e0000 */
[----:B------:R-:W3:Y:S04]  /*8880*/  FENCE.VIEW.ASYNC.T ;  /* 0x00000000000073c6 */ /* 0x000ee80000000200 */
[----:B------:R-:W-:Y:S08]  /*8890*/  MUFU.EX2 R148, R148 ;  /* 0x0000009400947308 */ /* 0x000ff00000000800 */
[----:B------:R-:W4:Y:S08]  /*88a0*/  MUFU.EX2 R149, R149 ;  /* 0x0000009500957308 */ /* 0x000f300000000800 */
[----:B------:R-:W5:Y:S08]  /*88b0*/  MUFU.EX2 R49, R49 ;  /* 0x0000003100317308 */ /* 0x000f700000000800 */
[----:B------:R-:W-:Y:S01]  /*88c0*/  MUFU.EX2 R50, R50 ;  /* 0x0000003200327308 */ /* 0x000fe20000000800 */
[----:B--2---:R-:W-:-:S07]  /*88d0*/  F2FP.SATFINITE.E4M3.F32.PACK_AB_MERGE_C R5, R45, R44, RZ ;  /* 0x0000002c2d05723e */ /* 0x004fce00048070ff */
[----:B------:R-:W2:Y:S01]  /*88e0*/  MUFU.EX2 R51, R51 ;  /* 0x0000003300337308 */ /* 0x000ea20000000800 */
[----:B----4-:R-:W-:-:S04]  /*88f0*/  F2FP.SATFINITE.E4M3.F32.PACK_AB_MERGE_C R4, R149, R148, RZ ;  /* 0x000000949504723e */ /* 0x010fc800048070ff */
[----:B------:R-:W-:Y:S02]  /*8900*/  PRMT R4, R4, 0x5410, R5 ;  /* 0x0000541004047816 */ /* 0x000fe40000000005 */
[----:B-----5:R-:W-:Y:S01]  /*8910*/  F2FP.SATFINITE.E4M3.F32.PACK_AB_MERGE_C R5, R49, R48, RZ ;  /* 0x000000303105723e */ /* 0x020fe200048070ff */
[----:B------:R-:W-:Y:S08]  /*8920*/  MUFU.EX2 R12, R12 ;  /* 0x0000000c000c7308 */ /* 0x000ff00000000800 */
[----:B------:R-:W4:Y:S01]  /*8930*/  MUFU.EX2 R13, R13 ;  /* 0x0000000d000d7308 */ /* 0x000f220000000800 */
[----:B--2---:R-:W-:-:S04]  /*8940*/  F2FP.SATFINITE.E4M3.F32.PACK_AB_MERGE_C R6, R51, R50, RZ ;  /* 0x000000323306723e */ /* 0x004fc800048070ff */
[----:B------:R-:W-:-:S03]  /*8950*/  PRMT R5, R5, 0x5410, R6 ;  /* 0x0000541005057816 */ /* 0x000fc60000000006 */
[----:B------:R-:W-:Y:S08]  /*8960*/  MUFU.EX2 R14, R14 ;  /* 0x0000000e000e7308 */ /* 0x000ff00000000800 */
[----:B------:R-:W2:Y:S01]  /*8970*/  MUFU.EX2 R15, R15 ;  /* 0x0000000f000f7308 */ /* 0x000ea20000000800 */
[----:B----4-:R-:W-:-:S07]  /*8980*/  F2FP.SATFINITE.E4M3.F32.PACK_AB_MERGE_C R6, R13, R12, RZ ;  /* 0x0000000c0d06723e */ /* 0x010fce00048070ff */
        /* <DEDUP_REMOVED lines=29> */
[----:B------:R-:W-:Y:S01]  /*8b60*/  MUFU.EX2 R30, R30 ;  /* 0x0000001e001e7308 */ /* 0x000fe20000000800 */
[----:B--2---:R-:W-:-:S04]  /*8b70*/  F2FP.SATFINITE.E4M3.F32.PACK_AB_MERGE_C R11, R153, R152, RZ ;  /* 0x00000098990b723e */ /* 0x004fc800048070ff */
[----:B------:R-:W-:-:S03]  /*8b80*/  PRMT R10, R10, 0x5410, R11 ;  /* 0x000054100a0a7816 */ /* 0x000fc6000000000b */
[----:B------:R-:W2:Y:S08]  /*8b90*/  MUFU.EX2 R31, R31 ;  /* 0x0000001f001f7308 */ /* 0x000eb00000000800 */
[----:B------:R-:W4:Y:S01]  /*8ba0*/  MUFU.EX2 R151, R151 ;  /* 0x0000009700977308 */ /* 0x000f220000000800 */
[----:B--2---:R-:W-:Y:S02]  /*8bb0*/  F2FP.SATFINITE.E4M3.F32.PACK_AB_MERGE_C R154, R31, R30, RZ ;  /* 0x0000001e1f9a723e */ /* 0x004fe400048070ff */
[----:B----4-:R-:W-:-:S04]  /*8bc0*/  F2FP.SATFINITE.E4M3.F32.PACK_AB_MERGE_C R11, R151, R150, RZ ;  /* 0x00000096970b723e */ /* 0x010fc800048070ff */
[----:B------:R-:W-:Y:S01]  /*8bd0*/  PRMT R11, R11, 0x5410, R154 ;  /* 0x000054100b0b7816 */ /* 0x000fe2000000009a */
[----:B------:R-:W-:-:S04]  /*8be0*/  IMAD.MOV.U32 R154, RZ, RZ, 0x1 ;  /* 0x00000001ff9a7424 */ /* 0x000fc800078e00ff */
[----:B---3--:R-:W-:Y:S01]  /*8bf0*/  SYNCS.ARRIVE.TRANS64.ART0 RZ, [UR4+0x118], R154 ;  /* 0x0001189affff79a7 */ /* 0x008fe20008500004 */
[----:B------:R1:W-:Y:S01]  /*8c00*/  STTM.x8 tmem[UR5], R4 ;  /* 0x00000004000079ed */ /* 0x0003e200081c0005 */
[----:B------:R-:W2:Y:S02]  /*8c10*/  FENCE.VIEW.ASYNC.T ;  /* 0x00000000000073c6 */ /* 0x000ea40000000200 */
[----:B--2---:R-:W-:Y:S01]  /*8c20*/  NOP ;  /* 0x0000000000007918 */ /* 0x004fe20000000000 */
[----:B------:R2:W-:Y:S02]  /*8c30*/  @P0 SYNCS.ARRIVE.TRANS64.ART0 RZ, [UR4+0x120], R154 ;  /* 0x0001209affff09a7 */ /* 0x0005e40008500004 */
[----:B--2---:R-:W-:-:S04]  /*8c40*/  IMAD.U32 R154, R134, -0x80000000, RZ ;  /* 0x80000000869a7824 */ /* 0x004fc800078e00ff */
[----:B------:R-:W2:Y:S02]  /*8c50*/  SYNCS.PHASECHK.TRANS64.TRYWAIT P0, [UR4+0x148], R154 ;  /* 0x0001489aff0075a7 */ /* 0x000ea40008001104 */
[----:B-12---:R-:W-:Y:S05]  /*8c60*/  @!P0 BRA `(.L_x_43) ;  /* 0x0000004800208947 */ /* 0x006fea0003800000 */
.L_x_101:
[----:B------:R-:W-:Y:S01]  /*8c70*/  MOV R165, UR6 ;  /* 0x0000000600a57c02 */ /* 0x000fe20008000f00 */
[----:B------:R-:W-:Y:S01]  /*8c80*/  FMUL R164, R164, R133 ;  /* 0x00000085a4a47220 */ /* 0x000fe20000400000 */
[----:B------:R-:W-:Y:S01]  /*8c90*/  FADD2 R34, R34.F32x2.HI_LO, R94.F32x2.HI_LO ;  /* 0x0000005e2222724b */ /* 0x000fe20000000000 */
[----:B------:R-:W-:Y:S01]  /*8ca0*/  IADD3 R158, PT, PT, R158, 0x1, RZ ;  /* 0x000000019e9e7810 */ /* 0x000fe20007ffe0ff */
[----:B------:R-:W-:Y:S01]  /*8cb0*/  FADD2 R88, R88.F32x2.HI_LO, R96.F32x2.HI_LO ;  /* 0x000000605858724b */ /* 0x000fe20000000000 */
[----:B------:R-:W-:Y:S01]  /*8cc0*/  LOP3.LUT R134, R134, 0x1, RZ, 0x3c, !PT ;  /* 0x0000000186867812 */ /* 0x000fe200078e3cff */
[----:B------:R-:W-:Y:S01]  /*8cd0*/  FADD2 R164, R164.F32x2.HI_LO, R32.F32x2.HI_LO ;  /* 0x00000020a4a4724b */ /* 0x000fe20000000000 */
[----:B------:R-:W-:Y:S01]  /*8ce0*/  ISETP.NE.AND P0, PT, R158, -0x1, PT ;  /* 0xffffffff9e00780c */ /* 0x000fe20003f05270 */
[----:B------:R-:W-:Y:S01]  /*8cf0*/  FADD2 R90, R90.F32x2.HI_LO, R98.F32x2.HI_LO ;  /* 0x000000625a5a724b */ /* 0x000fe20000000000 */
[----:B------:R-:W-:Y:S01]  /*8d00*/  LOP3.LUT R132, R132, 0x1, RZ, 0x3c, !PT ;  /* 0x0000000184847812 */ /* 0x000fe200078e3cff */
[----:B------:R-:W-:Y:S01]  /*8d10*/  FADD2 R164, R164.F32x2.HI_LO, R92.F32x2.HI_LO ;  /* 0x0000005ca4a4724b */ /* 0x000fe20000000000 */
[----:B------:R-:W-:Y:S01]  /*8d20*/  MOV R113, R163 ;  /* 0x000000a300717202 */ /* 0x000fe20000000f00 */
[----:B------:R-:W-:-:S02]  /*8d30*/  FADD2 R34, R34.F32x2.HI_LO, R102.F32x2.HI_LO ;  /* 0x000000662222724b */ /* 0x000fc40000000000 */
[----:B------:R-:W-:Y:S02]  /*8d40*/  FADD2 R88, R88.F32x2.HI_LO, R104.F32x2.HI_LO ;  /* 0x000000685858724b */ /* 0x000fe40000000000 */
[----:B------:R-:W-:Y:S02]  /*8d50*/  FADD2 R90, R90.F32x2.HI_LO, R106.F32x2.HI_LO ;  /* 0x0000006a5a5a724b */ /* 0x000fe40000000000 */
[----:B------:R-:W-:Y:S02]  /*8d60*/  FADD2 R164, R164.F32x2.HI_LO, R100.F32x2.HI_LO ;  /* 0x00000064a4a4724b */ /* 0x000fe40000000000 */
[----:B------:R-:W-:Y:S02]  /*8d70*/  FADD2 R34, R34.F32x2.HI_LO, R110.F32x2.HI_LO ;  /* 0x0000006e2222724b */ /* 0x000fe40000000000 */
[----:B------:R-:W-:Y:S02]  /*8d80*/  FADD2 R88, R88.F32x2.HI_LO, R114.F32x2.HI_LO ;  /* 0x000000725858724b */ /* 0x000fe40000000000 */
        /* <DEDUP_REMOVED lines=51> */
[----:B------:R-:W-:-:S04]  /*90c0*/  FADD2 R34, R164.F32x2.HI_LO, R34.F32x2.HI_LO ;  /* 0x00000022a422724b */ /* 0x000fc80000000000 */
[----:B------:R-:W-:-:S04]  /*90d0*/  FADD2 R34, R34.F32x2.HI_LO, R88.F32x2.HI_LO ;  /* 0x000000582222724b */ /* 0x000fc80000000000 */
[----:B------:R-:W-:Y:S01]  /*90e0*/  FADD R133, R34, R35 ;  /* 0x0000002322857221 */ /* 0x000fe20000000000 */
[----:B------:R-:W-:Y:S06]  /*90f0*/  @P0 BRA `(.L_x_44) ;  /* 0xffffffd400cc0947 */ /* 0x000fec000383ffff */
.L_x_41:
[----:B------:R-:W-:-:S04]  /*9100*/  VIMNMX R84, PT, PT, R84, R135, PT ;  /* 0x0000008754547248 */ /* 0x000fc80003fe0100 */
[----:B------:R-:W-:-:S13]  /*9110*/  ISETP.GE.AND P0, PT, R84, 0x1, PT ;  /* 0x000000015400780c */ /* 0x000fda0003f06270 */
[----:B------:R-:W-:Y:S05]  /*9120*/  @!P0 BRA `(.L_x_45) ;  /* 0x00000020009c8947 */ /* 0x000fea0003800000 */
[----:B------:R-:W2:Y:S01]  /*9130*/  S2R R153, SR_TID.X ;  /* 0x0000000000997919 */ /* 0x000ea20000002100 */
[----:B------:R-:W3:Y:S01]  /*9140*/  S2UR UR8, SR_CgaCtaId ;  /* 0x00000000000879c3 */ /* 0x000ee20000008800 */
[----:B------:R-:W-:Y:S01]  /*9150*/  IMAD.MOV R154, RZ, RZ, -R84 ;  /* 0x000000ffff9a7224 */ /* 0x000fe200078e0a54 */
[----:B------:R-:W-:Y:S01]  /*9160*/  UMOV UR4, 0x400 ;  /* 0x0000040000047882 */ /* 0x000fe20000000000 */
[----:B------:R-:W-:Y:S01]  /*9170*/  IMAD.MOV.U32 R156, RZ, RZ, R163 ;  /* 0x000000ffff9c7224 */ /* 0x000fe200078e00a3 */
[----:B------:R-:W-:Y:S01]  /*9180*/  UMOV UR6, URZ ;  /* 0x000000ff00067c82 */ /* 0x000fe20008000000 */
[----:B---3--:R-:W-:Y:S01]  /*9190*/  ULEA UR8, UR8, UR4, 0x18 ;  /* 0x0000000408087291 */ /* 0x008fe2000f8ec0ff */
[----:B--2---:R-:W-:-:S05]  /*91a0*/  IMAD.U32 R152, R153, 0x10000, RZ ;  /* 0x0001000099987824 */ /* 0x004fca00078e00ff */
[----:B------:R-:W-:-:S04]  /*91b0*/  LOP3.LUT R152, R152, 0x600000, RZ, 0xc0, !PT ;  /* 0x0060000098987812 */ /* 0x000fc800078ec0ff */
[C---:B------:R-:W-:Y:S02]  /*91c0*/  LOP3.LUT R151, R152.reuse, 0x58, RZ, 0xfc, !PT ;  /* 0x0000005898977812 */ /* 0x040fe400078efcff */
[C---:B------:R-:W-:Y:S02]  /*91d0*/  LOP3.LUT R150, R152.reuse, 0x50, RZ, 0xfc, !PT ;  /* 0x0000005098967812 */ /* 0x040fe400078efcff */
[C---:B------:R-:W-:Y:S02]  /*91e0*/  LOP3.LUT R149, R152.reuse, 0x48, RZ, 0xfc, !PT ;  /* 0x0000004898957812 */ /* 0x040fe400078efcff */
[C---:B------:R-:W-:Y:S02]  /*91f0*/  LOP3.LUT R148, R152.reuse, 0x60, RZ, 0xfc, !PT ;  /* 0x0000006098947812 */ /* 0x040fe400078efcff */
[C---:B------:R-:W-:Y:S02]  /*9200*/  LOP3.LUT R135, R152.reuse, 0x40, RZ, 0xfc, !PT ;  /* 0x0000004098877812 */ /* 0x040fe400078efcff */
[----:B------:R-:W-:-:S07]  /*9210*/  LOP3.LUT R2, R152, 0x20, RZ, 0xfc, !PT ;  /* 0x0000002098027812 */ /* 0x000fce00078efcff */
.L_x_48:
[----:B------:R-:W-:Y:S02]  /*9220*/  SHF.L.U32 R6, R132, 0x1f, RZ ;  /* 0x0000001f84067819 */ /* 0x000fe400000006ff */
[----:B------:R-:W-:Y:S02]  /*9230*/  R2UR UR4, R152 ;  /* 0x00000000980472ca */ /* 0x000fe400000e0000 */
[----:B------:R-:W2:Y:S02]  /*9240*/  SYNCS.PHASECHK.TRANS64.TRYWAIT P0, [UR8+0x110], R6 ;  /* 0x00011006ff0075a7 */ /* 0x000ea40008001108 */
[----:B-12---:R-:W-:Y:S11]  /*9250*/  @!P0 BRA `(.L_x_46) ;  /* 0x0000004000c08947 */ /* 0x006ff60003800000 */
.L_x_103:
[----:B------:R-:W2:Y:S01]  /*9260*/  LDTM.x32 R100, tmem[UR4] ;  /* 0x00000004006479ee */ /* 0x000ea200082c0000 */
[----:B------:R-:W-:Y:S01]  /*9270*/  R2UR UR4, R2 ;  /* 0x00000000020472ca */ /* 0x000fe200000e0000 */
[----:B-1----:R-:W1:Y:S01]  /*9280*/  LDC R155, c[0x0][0x600] ;  /* 0x00018000ff9b7b82 */ /* 0x002e620000000800 */
[----:B------:R-:W-:Y:S01]  /*9290*/  R2UR UR5, R135 ;  /* 0x00000000870572ca */ /* 0x000fe200000e0000 */
[----:B------:R-:W-:-:S10]  /*92a0*/  IMAD.MOV.U32 R157, RZ, RZ, 0x3d9df09d ;  /* 0x3d9df09dff9d7424 */ /* 0x000fd400078e00ff */
[----:B------:R-:W3:Y:S01]  /*92b0*/  LDTM.x32 R68, tmem[UR4] ;  /* 0x00000004004479ee */ /* 0x000ee200082c0000 */
[----:B------:R-:W-:Y:S01]  /*92c0*/  R2UR UR4, R148 ;  /* 0x00000000940472ca */ /* 0x000fe200000e0000 */
[----:B------:R-:W4:Y:S01]  /*92d0*/  LDTM.x32 R36, tmem[UR5] ;  /* 0x00000005002479ee */ /* 0x000f2200082c0000 */
[----:B--2---:R-:W-:Y:S02]  /*92e0*/  FMNMX3 R137, R156, R100, R101, !PT ;  /* 0x000000649c897276 */ /* 0x004fe40007800065 */
[----:B------:R-:W-:Y:S02]  /*92f0*/  FMNMX R136, R102, R103, !PT ;  /* 0x0000006766887209 */ /* 0x000fe40007800000 */
[----:B------:R-:W-:-:S07]  /*9300*/  FMNMX R139, R104, R105, !PT ;  /* 0x00000069688b7209 */ /* 0x000fce0007800000 */
[----:B------:R-:W2:Y:S01]  /*9310*/  LDTM.x32 R4, tmem[UR4] ;  /* 0x00000004000479ee */ /* 0x000ea200082c0000 */
[----:B------:R-:W-:Y:S02]  /*9320*/  FMNMX R138, R106, R107, !PT ;  /* 0x0000006b6a8a7209 */ /* 0x000fe40007800000 */
        /* <DEDUP_REMOVED lines=10> */
[----:B---3--:R-:W-:-:S02]  /*93d0*/  FMNMX3 R137, R137, R68, R69, !PT ;  /* 0x0000004489897276 */ /* 0x008fc40007800045 */
        /* <DEDUP_REMOVED lines=15> */
[----:B----4-:R-:W-:Y:S02]  /*94d0*/  FMNMX3 R137, R137, R36, R37, !PT ;  /* 0x0000002489897276 */ /* 0x010fe40007800025 */
        /* <DEDUP_REMOVED lines=15> */
[----:B--2---:R-:W-:Y:S02]  /*95d0*/  FMNMX3 R137, R137, R4, R5, !PT ;  /* 0x0000000489897276 */ /* 0x004fe40007800005 */
        /* <DEDUP_REMOVED lines=15> */
[----:B------:R-:W-:-:S02]  /*96d0*/  FMNMX R136, R137, R136, !PT ;  /* 0x0000008889887209 */ /* 0x000fc40007800000 */
[----:B------:R-:W-:Y:S02]  /*96e0*/  FMNMX3 R139, R139, R32, R33, !PT ;  /* 0x000000208b8b7276 */ /* 0x000fe40007800021 */
[----:B------:R-:W-:Y:S02]  /*96f0*/  FMNMX3 R138, R138, R34, R35, !PT ;  /* 0x000000228a8a7276 */ /* 0x000fe40007800023 */
[----:B------:R-:W-:Y:S02]  /*9700*/  R2UR UR4, R135 ;  /* 0x00000000870472ca */ /* 0x000fe400000e0000 */
[----:B------:R-:W-:-:S04]  /*9710*/  FMNMX3 R163, R136, R139, R138, !PT ;  /* 0x0000008b88a37276 */ /* 0x000fc8000780008a */
[----:B------:R-:W-:-:S04]  /*9720*/  FSETP.NEU.AND P0, PT, R163, -INF , PT ;  /* 0xff800000a300780b */ /* 0x000fc80003f0d000 */
[----:B------:R-:W-:Y:S02]  /*9730*/  FSEL R137, R163, RZ, P0 ;  /* 0x000000ffa3897208 */ /* 0x000fe40000000000 */
[----:B------:R-:W-:-:S03]  /*9740*/  ELECT P0, URZ, PT ;  /* 0x0000000000ff782f */ /* 0x000fc60003800000 */
[----:B------:R-:W-:-:S04]  /*9750*/  FADD R160, -R137, R156 ;  /* 0x0000009c89a07221 */ /* 0x000fc80000000100 */
[----:B-1----:R-:W-:-:S05]  /*9760*/  FMUL R160, R160, R155 ;  /* 0x0000009ba0a07220 */ /* 0x002fca0000400000 */
[----:B------:R-:W-:Y:S02]  /*9770*/  FSETP.GE.AND P1, PT, R160, -4, PT ;  /* 0xc0800000a000780b */ /* 0x000fe40003f26000 */
[----:B------:R-:W1:Y:S02]  /*9780*/  MUFU.EX2 R160, R160 ;  /* 0x000000a000a07308 */ /* 0x000e640000000800 */
[C---:B------:R-:W-:Y:S02]  /*9790*/  FSEL R158, R156.reuse, R137, P1 ;  /* 0x000000899c9e7208 */ /* 0x040fe40000800000 */
[----:B------:R-:W-:-:S03]  /*97a0*/  FSEL R163, R156, R163, P1 ;  /* 0x000000a39ca37208 */ /* 0x000fc60000800000 */
[----:B------:R-:W-:-:S04]  /*97b0*/  FFMA R158, -R158, R155, 8 ;  /* 0x410000009e9e7423 */ /* 0x000fc8000000019b */
[-CC-:B------:R-:W-:Y:S02]  /*97c0*/  FFMA2 R136, R100.F32x2.HI_LO, R155.reuse.F32, R158.reuse.F32 ;  /* 0x0000009b64887249 */ /* 0x180fe4000120009e */
[-CC-:B------:R-:W-:Y:S02]  /*97d0*/  FFMA2 R138, R102.F32x2.HI_LO, R155.reuse.F32, R158.reuse.F32 ;  /* 0x0000009b668a7249 */ /* 0x180fe4000120009e */
[----:B------:R-:W-:Y:S02]  /*97e0*/  IMAD.SHL.U32 R103, R153, 0x4, RZ ;  /* 0x0000000499677824 */ /* 0x000fe400078e00ff */
[-CC-:B------:R-:W-:Y:S02]  /*97f0*/  FFMA2 R140, R104.F32x2.HI_LO, R155.reuse.F32, R158.reuse.F32 ;  /* 0x0000009b688c7249 */ /* 0x180fe4000120009e */
[-CC-:B------:R-:W-:Y:S01]  /*9800*/  FFMA2 R142, R106.F32x2.HI_LO, R155.reuse.F32, R158.reuse.F32 ;  /* 0x0000009b6a8e7249 */ /* 0x180fe2000120009e */
[----:B------:R-:W-:Y:S01]  /*9810*/  MUFU.EX2 R136, R136 ;  /* 0x0000008800887308 */ /* 0x000fe20000000800 */
[-CC-:B------:R-:W-:Y:S01]  /*9820*/  FFMA2 R108, R108.F32x2.HI_LO, R155.reuse.F32, R158.reuse.F32 ;  /* 0x0000009b6c6c7249 */ /* 0x180fe2000120009e */
[----:B------:R-:W-:Y:S01]  /*9830*/  LOP3.LUT R103, R103, 0x1fc, RZ, 0xc0, !PT ;  /* 0x000001fc67677812 */ /* 0x000fe200078ec0ff */
[-CC-:B------:R-:W-:Y:S01]  /*9840*/  FFMA2 R110, R110.F32x2.HI_LO, R155.reuse.F32, R158.reuse.F32 ;  /* 0x0000009b6e6e7249 */ /* 0x180fe2000120009e */
[----:B-1----:R-:W-:Y:S01]  /*9850*/  FSEL R160, R160, 1, !P1 ;  /* 0x3f800000a0a07808 */ /* 0x002fe20004800000 */
[----:B------:R-:W-:-:S02]  /*9860*/  FFMA2 R112, R112.F32x2.HI_LO, R155.F32, R158.F32 ;  /* 0x0000009b70707249 */ /* 0x000fc4000120009e */
        /* <DEDUP_REMOVED lines=16> */
[-CC-:B------:R-:W-:Y:S01]  /*9970*/  FFMA2 R76, R76.F32x2.HI_LO, R155.reuse.F32, R158.reuse.F32 ;  /* 0x0000009b4c4c7249 */ /* 0x180fe2000120009e */
[----:B------:R-:W-:Y:S01]  /*9980*/  FMNMX R96, R96, -127, !PT ;  /* 0xc2fe000060607809 */ /* 0x000fe20007800000 */
[----:B------:R-:W-:Y:S01]  /*9990*/  MUFU.EX2 R140, R140 ;  /* 0x0000008c008c7308 */ /* 0x000fe20000000800 */
[----:B------:R-:W-:Y:S01]  /*99a0*/  FMNMX R97, R97, -127, !PT ;  /* 0xc2fe000061617809 */ /* 0x000fe20007800000 */
[-CC-:B------:R-:W-:Y:S01]  /*99b0*/  FFMA2 R78, R78.F32x2.HI_LO, R155.reuse.F32, R158.reuse.F32 ;  /* 0x0000009b4e4e7249 */ /* 0x180fe2000120009e */
[----:B------:R-:W-:Y:S01]  /*99c0*/  FMNMX R80, R80, -127, !PT ;  /* 0xc2fe000050507809 */ /* 0x000fe20007800000 */
[-CC-:B------:R-:W-:Y:S01]  /*99d0*/  FFMA2 R84, R84.F32x2.HI_LO, R155.reuse.F32, R158.reuse.F32 ;  /* 0x0000009b54547249 */ /* 0x180fe2000120009e */
[----:B------:R-:W-:Y:S01]  /*99e0*/  FMNMX R81, R81, -127, !PT ;  /* 0xc2fe000051517809 */ /* 0x000fe20007800000 */
[----:B------:R-:W-:-:S02]  /*99f0*/  FFMA2 R86, R86.F32x2.HI_LO, R155.F32, R158.F32 ;  /* 0x0000009b56567249 */ /* 0x000fc4000120009e */
[----:B------:R-:W1:Y:S01]  /*9a00*/  MUFU.EX2 R141, R141 ;  /* 0x0000008d008d7308 */ /* 0x000e620000000800 */
[----:B---3--:R-:W-:Y:S01]  /*9a10*/  F2FP.SATFINITE.E4M3.F32.PACK_AB_MERGE_C R101, R139, R138, RZ ;  /* 0x0000008a8b65723e */ /* 0x008fe200048070ff */
[-CC-:B------:R-:W-:Y:S02]  /*9a20*/  FFMA2 R88, R88.F32x2.HI_LO, R155.reuse.F32, R158.reuse.F32 ;  /* 0x0000009b58587249 */ /* 0x180fe4000120009e */
[-CC-:B------:R-:W-:Y:S01]  /*9a30*/  FFMA2 R90, R90.F32x2.HI_LO, R155.reuse.F32, R158.reuse.F32 ;  /* 0x0000009b5a5a7249 */ /* 0x180fe2000120009e */
[----:B------:R-:W-:Y:S01]  /*9a40*/  PRMT R100, R100, 0x5410, R101 ;  /* 0x0000541064647816 */ /* 0x000fe20000000065 */
[-CC-:B------:R-:W-:Y:S02]  /*9a50*/  FFMA2 R94, R94.F32x2.HI_LO, R155.reuse.F32, R158.reuse.F32 ;  /* 0x0000009b5e5e7249 */ /* 0x180fe4000120009e */
[----:B------:R-:W-:Y:S01]  /*9a60*/  MUFU.EX2 R142, R142 ;  /* 0x0000008e008e7308 */ /* 0x000fe20000000800 */
[-CC-:B------:R-:W-:Y:S02]  /*9a70*/  FFMA2 R64, R64.F32x2.HI_LO, R155.reuse.F32, R158.reuse.F32 ;  /* 0x0000009b40407249 */ /* 0x180fe4000120009e */
[----:B------:R-:W-:-:S02]  /*9a80*/  FFMA2 R48, R48.F32x2.HI_LO, R155.F32, R158.F32 ;  /* 0x0000009b30307249 */ /* 0x000fc4000120009e */
[-CC-:B------:R-:W-:Y:S01]  /*9a90*/  FFMA2 R44, R44.F32x2.HI_LO, R155.reuse.F32, R158.reuse.F32 ;  /* 0x0000009b2c2c7249 */ /* 0x180fe2000120009e */
[----:B------:R-:W-:Y:S01]  /*9aa0*/  FMNMX R64, R64, -127, !PT ;  /* 0xc2fe000040407809 */ /* 0x000fe20007800000 */
[-CC-:B------:R-:W-:Y:S01]  /*9ab0*/  FFMA2 R46, R46.F32x2.HI_LO, R155.reuse.F32, R158.reuse.F32 ;  /* 0x0000009b2e2e7249 */ /* 0x180fe2000120009e */
[----:B------:R-:W3:Y:S01]  /*9ac0*/  MUFU.EX2 R143, R143 ;  /* 0x0000008f008f7308 */ /* 0x000ee20000000800 */
[----:B-1----:R-:W-:Y:S01]  /*9ad0*/  F2FP.SATFINITE.E4M3.F32.PACK_AB_MERGE_C R101, R141, R140, RZ ;  /* 0x0000008c8d65723e */ /* 0x002fe200048070ff */
[-CC-:B------:R-:W-:Y:S01]  /*9ae0*/  FFMA2 R52, R52.F32x2.HI_LO, R155.reuse.F32, R158.reuse.F32 ;  /* 0x0000009b34347249 */ /* 0x180fe2000120009e */
[----:B------:R-:W-:Y:S01]  /*9af0*/  FMNMX R65, R65, -127, !PT ;  /* 0xc2fe000041417809 */ /* 0x000fe20007800000 */
[-CC-:B------:R-:W-:Y:S01]  /*9b00*/  FFMA2 R54, R54.F32x2.HI_LO, R155.reuse.F32, R158.reuse.F32 ;  /* 0x0000009b36367249 */ /* 0x180fe2000120009e */
[----:B------:R-:W-:Y:S01]  /*9b10*/  FMNMX R48, R48, -127, !PT ;  /* 0xc2fe000030307809 */ /* 0x000fe20007800000 */
[-CC-:B------:R-:W-:Y:S01]  /*9b20*/  FFMA2 R56, R56.F32x2.HI_LO, R155.reuse.F32, R158.reuse.F32 ;  /* 0x0000009b38387249 */ /* 0x180fe2000120009e */
[----:B------:R-:W-:Y:S01]  /*9b30*/  FMNMX R49, R49, -127, !PT ;  /* 0xc2fe000031317809 */ /* 0x000fe20007800000 */
[----:B------:R-:W-:Y:S01]  /*9b40*/  MUFU.EX2 R108, R108 ;  /* 0x0000006c006c7308 */ /* 0x000fe20000000800 */
[----:B------:R-:W-:-:S02]  /*9b50*/  FFMA2 R58, R58.F32x2.HI_LO, R155.F32, R158.F32 ;  /* 0x0000009b3a3a7249 */ /* 0x000fc4000120009e */
[-CC-:B------:R-:W-:Y:S02]  /*9b60*/  FFMA2 R60, R60.F32x2.HI_LO, R155.reuse.F32, R158.reuse.F32 ;  /* 0x0000009b3c3c7249 */ /* 0x180fe4000120009e */
[-CC-:B------:R-:W-:Y:S02]  /*9b70*/  FFMA2 R164, R8.F32x2.HI_LO, R155.reuse.F32, R158.reuse.F32 ;  /* 0x0000009b08a47249 */ /* 0x180fe4000120009e */
[-CC-:B------:R-:W-:Y:S01]  /*9b80*/  FFMA2 R12, R12.F32x2.HI_LO, R155.reuse.F32, R158.reuse.F32 ;  /* 0x0000009b0c0c7249 */ /* 0x180fe2000120009e */
[----:B------:R-:W1:Y:S01]  /*9b90*/  MUFU.EX2 R109, R109 ;  /* 0x0000006d006d7308 */ /* 0x000e620000000800 */
[----:B---3--:R-:W-:Y:S01]  /*9ba0*/  F2FP.SATFINITE.E4M3.F32.PACK_AB_MERGE_C R102, R143, R142, RZ ;  /* 0x0000008e8f66723e */ /* 0x008fe200048070ff */
[-CC-:B------:R-:W-:Y:S02]  /*9bb0*/  FFMA2 R14, R14.F32x2.HI_LO, R155.reuse.F32, R158.reuse.F32 ;  /* 0x0000009b0e0e7249 */ /* 0x180fe4000120009e */
[-C--:B------:R-:W-:Y:S01]  /*9bc0*/  FFMA2 R10, R10.F32x2.HI_LO, R155.reuse.F32, R158.F32 ;  /* 0x0000009b0a0a7249 */ /* 0x080fe2000120009e */
[----:B------:R-:W-:Y:S01]  /*9bd0*/  PRMT R101, R101, 0x5410, R102 ;  /* 0x0000541065657816 */ /* 0x000fe20000000066 */
[----:B------:R-:W-:-:S02]  /*9be0*/  FFMA2 R16, R16.F32x2.HI_LO, R155.F32, R158.F32 ;  /* 0x0000009b10107249 */ /* 0x000fc4000120009e */
        /* <DEDUP_REMOVED lines=12> */
[----:B------:R-:W-:-:S05]  /*9cb0*/  FFMA2 R34, R34.F32x2.HI_LO, R155.F32, R158.F32 ;  /* 0x0000009b22227249 */ /* 0x000fca000120009e */
        /* <DEDUP_REMOVED lines=39> */
[----:B------:R-:W-:Y:S01]  /*9f30*/  FADD2.RM R144, R80.F32x2.HI_LO, 12582912 ;  /* 0x4b4000005090744b */ /* 0x000fe20000204000 */
[----:B------:R-:W-:Y:S01]  /*9f40*/  MUFU.EX2 R78, R78 ;  /* 0x0000004e004e7308 */ /* 0x000fe20000000800 */
[----:B------:R2:W-:Y:S01]  /*9f50*/  STTM.x8 tmem[UR4], R100 ;  /* 0x00000064000079ed */ /* 0x0005e200081c0004 */
[----:B------:R-:W-:Y:S01]  /*9f60*/  R2UR UR4, R149 ;  /* 0x00000000950472ca */ /* 0x000fe200000e0000 */
[----:B------:R-:W-:-:S04]  /*9f70*/  FADD2 R146, R144.F32x2.HI_LO, -12582912 ;  /* 0xcb4000009092744b */ /* 0x000fc80000200000 */
[----:B------:R-:W-:Y:S01]  /*9f80*/  FADD2 R146, R80.F32x2.HI_LO, -R146.F32x2.HI_LO ;  /* 0x800000925092724b */ /* 0x000fe20000000000 */
[----:B------:R-:W3:Y:S01]  /*9f90*/  MUFU.EX2 R79, R79 ;  /* 0x0000004f004f7308 */ /* 0x000ee20000000800 */
[----:B------:R-:W-:Y:S02]  /*9fa0*/  FFMA2 R80, R68.F32x2.HI_LO, R155.F32, R158.F32 ;  /* 0x0000009b44507249 */ /* 0x000fe4000120009e */
[----:B------:R-:W-:-:S04]  /*9fb0*/  FFMA2 R68, R146.F32x2.HI_LO, R157.F32, 0.22756439447402954102 ;  /* 0x3e6906a492447449 */ /* 0x000fc8000120009d */
[-C--:B------:R-:W-:Y:S01]  /*9fc0*/  FFMA2 R68, R68.F32x2.HI_LO, R146.reuse.F32x2.HI_LO, 0.69514614343643188477 ;  /* 0x3f31f51944447449 */ /* 0x080fe20000200092 */
[----:B------:R-:W-:Y:S03]  /*9fd0*/  MUFU.EX2 R80, R80 ;  /* 0x0000005000507308 */ /* 0x000fe60000000800 */
[----:B------:R-:W-:-:S05]  /*9fe0*/  FFMA2 R68, R68.F32x2.HI_LO, R146.F32x2.HI_LO, 1 ;  /* 0x3f80000044447449 */ /* 0x000fca0000200092 */
[----:B------:R-:W-:Y:S08]  /*9ff0*/  MUFU.EX2 R81, R81 ;  /* 0x0000005100517308 */ /* 0x000ff00000000800 */
[----:B------:R-:W-:Y:S01]  /*a000*/  MUFU.EX2 R84, R84 ;  /* 0x0000005400547308 */ /* 0x000fe20000000800 */
[-CC-:B--2---:R-:W-:Y:S02]  /*a010*/  FFMA2 R100, R70.F32x2.HI_LO, R155.reuse.F32, R158.reuse.F32 ;  /* 0x0000009b46647249 */ /* 0x184fe4000120009e */
[----:B------:R-:W-:-:S05]  /*a020*/  FFMA2 R70, R82.F32x2.HI_LO, R155.F32, R158.F32 ;  /* 0x0000009b52467249 */ /* 0x000fca000120009e */
[----:B------:R-:W2:Y:S01]  /*a030*/  MUFU.EX2 R85, R85 ;  /* 0x0000005500557308 */ /* 0x000ea20000000800 */
[-CC-:B------:R-:W-:Y:S02]  /*a040*/  FFMA2 R82, R72.F32x2.HI_LO, R155.reuse.F32, R158.reuse.F32 ;  /* 0x0000009b48527249 */ /* 0x180fe4000120009e */
[----:B------:R-:W-:Y:S01]  /*a050*/  FFMA2 R102, R74.F32x2.HI_LO, R155.F32, R158.F32 ;  /* 0x0000009b4a667249 */ /* 0x000fe2000120009e */
[----:B------:R-:W-:Y:S02]  /*a060*/  FMNMX R72, R70, -127, !PT ;  /* 0xc2fe000046487809 */ /* 0x000fe40007800000 */
[----:B------:R-:W-:Y:S02]  /*a070*/  FMNMX R73, R71, -127, !PT ;  /* 0xc2fe000047497809 */ /* 0x000fe40007800000 */
[----:B------:R-:W-:Y:S03]  /*a080*/  MUFU.EX2 R100, R100 ;  /* 0x0000006400647308 */ /* 0x000fe60000000800 */
[----:B------:R-:W-:-:S04]  /*a090*/  FADD2.RM R104, R72.F32x2.HI_LO, 12582912 ;  /* 0x4b4000004868744b */ /* 0x000fc80000204000 */
[----:B------:R-:W-:Y:S01]  /*a0a0*/  FADD2 R70, R104.F32x2.HI_LO, -12582912 ;  /* 0xcb4000006846744b */ /* 0x000fe20000200000 */
[----:B------:R-:W-:Y:S03]  /*a0b0*/  MUFU.EX2 R101, R101 ;  /* 0x0000006500657308 */ /* 0x000fe60000000800 */
[----:B------:R-:W-:-:S04]  /*a0c0*/  FADD2 R70, R72.F32x2.HI_LO, -R70.F32x2.HI_LO ;  /* 0x800000464846724b */ /* 0x000fc80000000000 */
[----:B------:R-:W-:Y:S01]  /*a0d0*/  FFMA2 R72, R70.F32x2.HI_LO, R157.F32, 0.22756439447402954102 ;  /* 0x3e6906a446487449 */ /* 0x000fe2000120009d */
[----:B------:R-:W-:Y:S03]  /*a0e0*/  MUFU.EX2 R82, R82 ;  /* 0x0000005200527308 */ /* 0x000fe60000000800 */
[----:B------:R-:W-:-:S04]  /*a0f0*/  FFMA2 R72, R72.F32x2.HI_LO, R70.F32x2.HI_LO, 0.69514614343643188477 ;  /* 0x3f31f51948487449 */ /* 0x000fc80000200046 */
[----:B------:R-:W-:Y:S01]  /*a100*/  FFMA2 R70, R72.F32x2.HI_LO, R70.F32x2.HI_LO, 1 ;  /* 0x3f80000048467449 */ /* 0x000fe20000200046 */
[----:B------:R-:W-:Y:S01]  /*a110*/  MUFU.EX2 R83, R83 ;  /* 0x0000005300537308 */ /* 0x000fe20000000800 */
[----:B------:R-:W-:Y:S02]  /*a120*/  FADD2.RM R72, R96.F32x2.HI_LO, 12582912 ;  /* 0x4b4000006048744b */ /* 0x000fe40000204000 */
[----:B------:R-:W-:Y:S02]  /*a130*/  IMAD R104, R104, 0x800000, R70 ;  /* 0x0080000068687824 */ /* 0x000fe400078e0246 */
[----:B------:R-:W-:Y:S02]  /*a140*/  FADD2 R74, R72.F32x2.HI_LO, -12582912 ;  /* 0xcb400000484a744b */ /* 0x000fe40000200000 */
[----:B------:R-:W-:Y:S01]  /*a150*/  IMAD R105, R105, 0x800000, R71 ;  /* 0x0080000069697824 */ /* 0x000fe200078e0247 */
[----:B---3--:R-:W-:Y:S01]  /*a160*/  F2FP.SATFINITE.E4M3.F32.PACK_AB_MERGE_C R71, R79, R78, RZ ;  /* 0x0000004e4f47723e */ /* 0x008fe200048070ff */
[----:B------:R-:W-:Y:S01]  /*a170*/  MUFU.EX2 R102, R102 ;  /* 0x0000006600667308 */ /* 0x000fe20000000800 */
[----:B------:R-:W-:-:S04]  /*a180*/  FADD2 R74, R96.F32x2.HI_LO, -R74.F32x2.HI_LO ;  /* 0x8000004a604a724b */ /* 0x000fc80000000000 */
[----:B------:R-:W-:-:S03]  /*a190*/  FFMA2 R96, R74.F32x2.HI_LO, R157.F32, 0.22756439447402954102 ;  /* 0x3e6906a44a607449 */ /* 0x000fc6000120009d */
[----:B------:R-:W3:Y:S01]  /*a1a0*/  MUFU.EX2 R103, R103 ;  /* 0x0000006700677308 */ /* 0x000ee20000000800 */
[----:B------:R-:W-:-:S04]  /*a1b0*/  FFMA2 R96, R96.F32x2.HI_LO, R74.F32x2.HI_LO, 0.69514614343643188477 ;  /* 0x3f31f51960607449 */ /* 0x000fc8000020004a */
[----:B------:R-:W-:Y:S02]  /*a1c0*/  FFMA2 R74, R96.F32x2.HI_LO, R74.F32x2.HI_LO, 1 ;  /* 0x3f800000604a7449 */ /* 0x000fe4000020004a */
[-CC-:B------:R-:W-:Y:S01]  /*a1d0*/  FFMA2 R96, R98.F32x2.HI_LO, R155.reuse.F32, R158.reuse.F32 ;  /* 0x0000009b62607249 */ /* 0x180fe2000120009e */
[----:B------:R-:W-:Y:S01]  /*a1e0*/  MUFU.EX2 R86, R86 ;  /* 0x0000005600567308 */ /* 0x000fe20000000800 */
[----:B------:R-:W-:Y:S02]  /*a1f0*/  FFMA2 R98, R92.F32x2.HI_LO, R155.F32, R158.F32 ;  /* 0x0000009b5c627249 */ /* 0x000fe4000120009e */
[----:B------:R-:W-:Y:S01]  /*a200*/  IMAD R92, R72, 0x800000, R74 ;  /* 0x00800000485c7824 */ /* 0x000fe200078e024a */
[----:B--2---:R-:W-:Y:S01]  /*a210*/  F2FP.SATFINITE.E4M3.F32.PACK_AB_MERGE_C R72, R85, R84, RZ ;  /* 0x000000545548723e */ /* 0x004fe200048070ff */
[----:B------:R-:W-:Y:S01]  /*a220*/  IMAD R93, R73, 0x800000, R75 ;  /* 0x00800000495d7824 */ /* 0x000fe200078e024b */
[----:B------:R-:W-:Y:S02]  /*a230*/  FMNMX R96, R96, -127, !PT ;  /* 0xc2fe000060607809 */ /* 0x000fe40007800000 */
[----:B------:R-:W-:Y:S01]  /*a240*/  FMNMX R97, R97, -127, !PT ;  /* 0xc2fe000061617809 */ /* 0x000fe20007800000 */
[----:B------:R-:W-:Y:S01]  /*a250*/  MUFU.EX2 R87, R87 ;  /* 0x0000005700577308 */ /* 0x000fe20000000800 */
[----:B---3--:R-:W-:-:S02]  /*a260*/  F2FP.SATFINITE.E4M3.F32.PACK_AB_MERGE_C R70, R103, R102, RZ ;  /* 0x000000666746723e */ /* 0x008fc400048070ff */
[----:B------:R-:W-:Y:S01]  /*a270*/  F2FP.SATFINITE.E4M3.F32.PACK_AB_MERGE_C R75, R93, R92, RZ ;  /* 0x0000005c5d4b723e */ /* 0x000fe200048070ff */
[----:B------:R-:W-:-:S04]  /*a280*/  FADD2.RM R106, R96.F32x2.HI_LO, 12582912 ;  /* 0x4b400000606a744b */ /* 0x000fc80000204000 */
[----:B------:R-:W-:Y:S01]  /*a290*/  FADD2 R146, R106.F32x2.HI_LO, -12582912 ;  /* 0xcb4000006a92744b */ /* 0x000fe20000200000 */
[----:B------:R-:W-:Y:S03]  /*a2a0*/  MUFU.EX2 R88, R88 ;  /* 0x0000005800587308 */ /* 0x000fe60000000800 */
[----:B------:R-:W-:-:S04]  /*a2b0*/  FADD2 R146, R96.F32x2.HI_LO, -R146.F32x2.HI_LO ;  /* 0x800000926092724b */ /* 0x000fc80000000000 */
[----:B------:R-:W-:Y:S01]  /*a2c0*/  FFMA2 R96, R146.F32x2.HI_LO, R157.F32, 0.22756439447402954102 ;  /* 0x3e6906a492607449 */ /* 0x000fe2000120009d */
[----:B------:R-:W2:Y:S03]  /*a2d0*/  MUFU.EX2 R89, R89 ;  /* 0x0000005900597308 */ /* 0x000ea60000000800 */
[----:B------:R-:W-:-:S04]  /*a2e0*/  FFMA2 R96, R96.F32x2.HI_LO, R146.F32x2.HI_LO, 0.69514614343643188477 ;  /* 0x3f31f51960607449 */ /* 0x000fc80000200092 */
[----:B------:R-:W-:Y:S01]  /*a2f0*/  FFMA2 R146, R96.F32x2.HI_LO, R146.F32x2.HI_LO, 1 ;  /* 0x3f80000060927449 */ /* 0x000fe20000200092 */
[----:B------:R-:W-:Y:S01]  /*a300*/  MUFU.EX2 R90, R90 ;  /* 0x0000005a005a7308 */ /* 0x000fe20000000800 */
[----:B------:R-:W-:Y:S01]  /*a310*/  IMAD R96, R144, 0x800000, R68 ;  /* 0x0080000090607824 */ /* 0x000fe200078e0244 */
[----:B------:R-:W-:Y:S01]  /*a320*/  F2FP.SATFINITE.E4M3.F32.PACK_AB_MERGE_C R68, R81, R80, RZ ;  /* 0x000000505144723e */ /* 0x000fe200048070ff */
[----:B------:R-:W-:Y:S01]  /*a330*/  IMAD R97, R145, 0x800000, R69 ;  /* 0x0080000091617824 */ /* 0x000fe200078e0245 */
[----:B------:R-:W-:Y:S01]  /*a340*/  F2FP.SATFINITE.E4M3.F32.PACK_AB_MERGE_C R69, R101, R100, RZ ;  /* 0x000000646545723e */ /* 0x000fe200048070ff */
[----:B------:R-:W-:Y:S01]  /*a350*/  IMAD R106, R106, 0x800000, R146 ;  /* 0x008000006a6a7824 */ /* 0x000fe200078e0292 */
[----:B------:R-:W-:Y:S01]  /*a360*/  F2FP.SATFINITE.E4M3.F32.PACK_AB_MERGE_C R144, R105, R104, RZ ;  /* 0x000000686990723e */ /* 0x000fe200048070ff */
[----:B------:R-:W-:Y:S01]  /*a370*/  IMAD R107, R107, 0x800000, R147 ;  /* 0x008000006b6b7824 */ /* 0x000fe200078e0293 */
[----:B------:R-:W3:Y:S01]  /*a380*/  MUFU.EX2 R91, R91 ;  /* 0x0000005b005b7308 */ /* 0x000ee20000000800 */
[----:B------:R-:W-:-:S02]  /*a390*/  PRMT R68, R68, 0x5410, R69 ;  /* 0x0000541044447816 */ /* 0x000fc40000000045 */
[----:B------:R-:W-:Y:S02]  /*a3a0*/  F2FP.SATFINITE.E4M3.F32.PACK_AB_MERGE_C R69, R83, R82, RZ ;  /* 0x000000525345723e */ /* 0x000fe400048070ff */
[----:B--2---:R-:W-:Y:S02]  /*a3b0*/  F2FP.SATFINITE.E4M3.F32.PACK_AB_MERGE_C R73, R89, R88, RZ ;  /* 0x000000585949723e */ /* 0x004fe400048070ff */
[----:B------:R-:W-:Y:S01]  /*a3c0*/  PRMT R69, R69, 0x5410, R70 ;  /* 0x0000541045457816 */ /* 0x000fe20000000046 */
[----:B------:R-:W-:Y:S01]  /*a3d0*/  MUFU.EX2 R98, R98 ;  /* 0x0000006200627308 */ /* 0x000fe20000000800 */
[----:B------:R-:W-:-:S04]  /*a3e0*/  F2FP.SATFINITE.E4M3.F32.PACK_AB_MERGE_C R70, R77, R76, RZ ;  /* 0x0000004c4d46723e */ /* 0x000fc800048070ff */
[----:B------:R-:W-:Y:S02]  /*a3f0*/  PRMT R70, R70, 0x5410, R71 ;  /* 0x0000541046467816 */ /* 0x000fe40000000047 */
[----:B------:R-:W-:Y:S01]  /*a400*/  F2FP.SATFINITE.E4M3.F32.PACK_AB_MERGE_C R71, R87, R86, RZ ;  /* 0x000000565747723e */ /* 0x000fe200048070ff */
[----:B------:R-:W2:Y:S01]  /*a410*/  MUFU.EX2 R99, R99 ;  /* 0x0000006300637308 */ /* 0x000ea20000000800 */
[----:B---3--:R-:W-:Y:S02]  /*a420*/  F2FP.SATFINITE.E4M3.F32.PACK_AB_MERGE_C R74, R91, R90, RZ ;  /* 0x0000005a5b4a723e */ /* 0x008fe400048070ff */
[----:B------:R-:W-:Y:S02]  /*a430*/  PRMT R72, R72, 0x5410, R71 ;  /* 0x0000541048487816 */ /* 0x000fe40000000047 */
[----:B------:R-:W-:-:S03]  /*a440*/  PRMT R73, R73, 0x5410, R74 ;  /* 0x0000541049497816 */ /* 0x000fc6000000004a */
[----:B------:R-:W-:Y:S08]  /*a450*/  MUFU.EX2 R94, R94 ;  /* 0x0000005e005e7308 */ /* 0x000ff00000000800 */
[----:B------:R-:W3:Y:S01]  /*a460*/  MUFU.EX2 R95, R95 ;  /* 0x0000005f005f7308 */ /* 0x000ee20000000800 */
[----:B--2---:R-:W-:-:S07]  /*a470*/  F2FP.SATFINITE.E4M3.F32.PACK_AB_MERGE_C R74, R99, R98, RZ ;  /* 0x00000062634a723e */ /* 0x004fce00048070ff */
[----:B------:R-:W-:Y:S08]  /*a480*/  MUFU.EX2 R44, R44 ;  /* 0x0000002c002c7308 */ /* 0x000ff00000000800 */
[----:B------:R-:W-:Y:S01]  /*a490*/  MUFU.EX2 R45, R45 ;  /* 0x0000002d002d7308 */ /* 0x000fe20000000800 */
[----:B---3--:R-:W-:-:S04]  /*a4a0*/  F2FP.SATFINITE.E4M3.F32.PACK_AB_MERGE_C R71, R95, R94, RZ ;  /* 0x0000005e5f47723e */ /* 0x008fc800048070ff */
[----:B------:R-:W-:Y:S02]  /*a4b0*/  PRMT R74, R74, 0x5410, R71 ;  /* 0x000054104a4a7816 */ /* 0x000fe40000000047 */
[----:B------:R-:W-:Y:S01]  /*a4c0*/  F2FP.SATFINITE.E4M3.F32.PACK_AB_MERGE_C R71, R97, R96, RZ ;  /* 0x000000606147723e */ /* 0x000fe200048070ff */
[----:B------:R-:W-:Y:S03]  /*a4d0*/  MUFU.EX2 R46, R46 ;  /* 0x0000002e002e7308 */ /* 0x000fe60000000800 */
[----:B------:R-:W-:Y:S02]  /*a4e0*/  PRMT R71, R71, 0x5410, R144 ;  /* 0x0000541047477816 */ /* 0x000fe40000000090 */
[----:B------:R-:W-:-:S03]  /*a4f0*/  F2FP.SATFINITE.E4M3.F32.PACK_AB_MERGE_C R144, R107, R106, RZ ;  /* 0x0000006a6b90723e */ /* 0x000fc600048070ff */
[----:B------:R-:W-:Y:S01]  /*a500*/  MUFU.EX2 R47, R47 ;  /* 0x0000002f002f7308 */ /* 0x000fe20000000800 */
[----:B------:R-:W-:Y:S01]  /*a510*/  PRMT R75, R75, 0x5410, R144 ;  /* 0x000054104b4b7816 */ /* 0x000fe20000000090 */
[----:B------:R-:W-:-:S03]  /*a520*/  FADD2.RM R144, R48.F32x2.HI_LO, 12582912 ;  /* 0x4b4000003090744b */ /* 0x000fc60000204000 */
[----:B------:R2:W-:Y:S01]  /*a530*/  STTM.x8 tmem[UR4], R68 ;  /* 0x00000044000079ed */ /* 0x0005e200081c0004 */
[----:B------:R-:W-:Y:S01]  /*a540*/  FADD2 R146, R144.F32x2.HI_LO, -12582912 ;  /* 0xcb4000009092744b */ /* 0x000fe20000200000 */
[----:B------:R-:W-:Y:S01]  /*a550*/  R2UR UR4, R150 ;  /* 0x00000000960472ca */ /* 0x000fe200000e0000 */
[----:B------:R-:W-:Y:S02]  /*a560*/  MUFU.EX2 R52, R52 ;  /* 0x0000003400347308 */ /* 0x000fe40000000800 */
[----:B------:R-:W-:Y:S02]  /*a570*/  FADD2 R146, R48.F32x2.HI_LO, -R146.F32x2.HI_LO ;  /* 0x800000923092724b */ /* 0x000fe40000000000 */
[----:B------:R-:W-:Y:S02]  /*a580*/  FFMA2 R48, R36.F32x2.HI_LO, R155.F32, R158.F32 ;  /* 0x0000009b24307249 */ /* 0x000fe4000120009e */
[----:B------:R-:W-:Y:S02]  /*a590*/  FFMA2 R36, R146.F32x2.HI_LO, R157.F32, 0.22756439447402954102 ;  /* 0x3e6906a492247449 */ /* 0x000fe4000120009d */
[----:B------:R-:W-:Y:S02]  /*a5a0*/  MUFU.EX2 R53, R53 ;  /* 0x0000003500357308 */ /* 0x000fe40000000800 */
[----:B------:R-:W-:-:S04]  /*a5b0*/  FFMA2 R36, R36.F32x2.HI_LO, R146.F32x2.HI_LO, 0.69514614343643188477 ;  /* 0x3f31f51924247449 */ /* 0x000fc80000200092 */
[----:B------:R-:W-:Y:S02]  /*a5c0*/  FFMA2 R36, R36.F32x2.HI_LO, R146.F32x2.HI_LO, 1 ;  /* 0x3f80000024247449 */ /* 0x000fe40000200092 */
[----:B------:R-:W-:Y:S01]  /*a5d0*/  MUFU.EX2 R48, R48 ;  /* 0x0000003000307308 */ /* 0x000fe20000000800 */
[----:B------:R-:W-:Y:S02]  /*a5e0*/  FFMA2 R146, R6.F32x2.HI_LO, R155.F32, R158.F32 ;  /* 0x0000009b06927249 */ /* 0x000fe4000120009e */
[----:B------:R-:W-:Y:S02]  /*a5f0*/  IMAD R144, R144, 0x800000, R36 ;  /* 0x0080000090907824 */ /* 0x000fe400078e0224 */
[----:B------:R-:W-:-:S03]  /*a600*/  IMAD R145, R145, 0x800000, R37 ;  /* 0x0080000091917824 */ /* 0x000fc600078e0225 */
[----:B------:R-:W3:Y:S08]  /*a610*/  MUFU.EX2 R49, R49 ;  /* 0x0000003100317308 */ /* 0x000ef00000000800 */
[----:B------:R-:W-:Y:S01]  /*a620*/  MUFU.EX2 R54, R54 ;  /* 0x0000003600367308 */ /* 0x000fe20000000800 */
[-CC-:B--2---:R-:W-:Y:S02]  /*a630*/  FFMA2 R70, R50.F32x2.HI_LO, R155.reuse.F32, R158.reuse.F32 ;  /* 0x0000009b32467249 */ /* 0x184fe4000120009e */
[----:B------:R-:W-:-:S02]  /*a640*/  FFMA2 R68, R38.F32x2.HI_LO, R155.F32, R158.F32 ;  /* 0x0000009b26447249 */ /* 0x000fc4000120009e */
[----:B------:R-:W-:Y:S01]  /*a650*/  FFMA2 R50, R40.F32x2.HI_LO, R155.F32, R158.F32 ;  /* 0x0000009b28327249 */ /* 0x000fe2000120009e */
[----:B------:R-:W-:Y:S02]  /*a660*/  FMNMX R70, R70, -127, !PT ;  /* 0xc2fe000046467809 */ /* 0x000fe40007800000 */
[----:B------:R-:W-:Y:S01]  /*a670*/  MUFU.EX2 R55, R55 ;  /* 0x0000003700377308 */ /* 0x000fe20000000800 */
[----:B------:R-:W-:Y:S02]  /*a680*/  FMNMX R71, R71, -127, !PT ;  /* 0xc2fe000047477809 */ /* 0x000fe40007800000 */
[----:B---3--:R-:W-:-:S03]  /*a690*/  F2FP.SATFINITE.E4M3.F32.PACK_AB_MERGE_C R36, R49, R48, RZ ;  /* 0x000000303124723e */ /* 0x008fc600048070ff */
[----:B------:R-:W-:Y:S02]  /*a6a0*/  FADD2.RM R38, R70.F32x2.HI_LO, 12582912 ;  /* 0x4b4000004626744b */ /* 0x000fe40000204000 */
[----:B------:R-:W-:Y:S02]  /*a6b0*/  MUFU.EX2 R68, R68 ;  /* 0x0000004400447308 */ /* 0x000fe40000000800 */
[----:B------:R-:W-:-:S04]  /*a6c0*/  FADD2 R40, R38.F32x2.HI_LO, -12582912 ;  /* 0xcb4000002628744b */ /* 0x000fc80000200000 */
[----:B------:R-:W-:Y:S02]  /*a6d0*/  FADD2 R40, R70.F32x2.HI_LO, -R40.F32x2.HI_LO ;  /* 0x800000284628724b */ /* 0x000fe40000000000 */
[----:B------:R-:W-:Y:S01]  /*a6e0*/  FFMA2 R70, R42.F32x2.HI_LO, R155.F32, R158.F32 ;  /* 0x0000009b2a467249 */ /* 0x000fe2000120009e */
[----:B------:R-:W-:Y:S01]  /*a6f0*/  MUFU.EX2 R69, R69 ;  /* 0x0000004500457308 */ /* 0x000fe20000000800 */
[----:B------:R-:W-:-:S04]  /*a700*/  FFMA2 R42, R40.F32x2.HI_LO, R157.F32, 0.22756439447402954102 ;  /* 0x3e6906a4282a7449 */ /* 0x000fc8000120009d */
[----:B------:R-:W-:-:S03]  /*a710*/  FFMA2 R42, R42.F32x2.HI_LO, R40.F32x2.HI_LO, 0.69514614343643188477 ;  /* 0x3f31f5192a2a7449 */ /* 0x000fc60000200028 */
[----:B------:R-:W-:Y:S01]  /*a720*/  MUFU.EX2 R50, R50 ;  /* 0x0000003200327308 */ /* 0x000fe20000000800 */
[----:B------:R-:W-:Y:S02]  /*a730*/  FFMA2 R40, R42.F32x2.HI_LO, R40.F32x2.HI_LO, 1 ;  /* 0x3f8000002a287449 */ /* 0x000fe40000200028 */
[----:B------:R-:W-:-:S04]  /*a740*/  FADD2.RM R42, R64.F32x2.HI_LO, 12582912 ;  /* 0x4b400000402a744b */ /* 0x000fc80000204000 */
[----:B------:R-:W-:Y:S01]  /*a750*/  FADD2 R72, R42.F32x2.HI_LO, -12582912 ;  /* 0xcb4000002a48744b */ /* 0x000fe20000200000 */
[----:B------:R-:W2:Y:S03]  /*a760*/  MUFU.EX2 R51, R51 ;  /* 0x0000003300337308 */ /* 0x000ea60000000800 */
[----:B------:R-:W-:-:S04]  /*a770*/  FADD2 R72, R64.F32x2.HI_LO, -R72.F32x2.HI_LO ;  /* 0x800000484048724b */ /* 0x000fc80000000000 */
[----:B------:R-:W-:Y:S01]  /*a780*/  FFMA2 R64, R72.F32x2.HI_LO, R157.F32, 0.22756439447402954102 ;  /* 0x3e6906a448407449 */ /* 0x000fe2000120009d */
[----:B------:R-:W-:Y:S03]  /*a790*/  MUFU.EX2 R70, R70 ;  /* 0x0000004600467308 */ /* 0x000fe60000000800 */
[----:B------:R-:W-:-:S04]  /*a7a0*/  FFMA2 R64, R64.F32x2.HI_LO, R72.F32x2.HI_LO, 0.69514614343643188477 ;  /* 0x3f31f51940407449 */ /* 0x000fc80000200048 */
[----:B------:R-:W-:Y:S01]  /*a7b0*/  FFMA2 R72, R64.F32x2.HI_LO, R72.F32x2.HI_LO, 1 ;  /* 0x3f80000040487449 */ /* 0x000fe20000200048 */
[----:B------:R-:W3:Y:S01]  /*a7c0*/  MUFU.EX2 R71, R71 ;  /* 0x0000004700477308 */ /* 0x000ee20000000800 */
[-C--:B------:R-:W-:Y:S01]  /*a7d0*/  FFMA2 R64, R66.F32x2.HI_LO, R155.reuse.F32, R158.F32 ;  /* 0x0000009b42407249 */ /* 0x080fe2000120009e */
[----:B--2---:R-:W-:Y:S01]  /*a7e0*/  F2FP.SATFINITE.E4M3.F32.PACK_AB_MERGE_C R37, R51, R50, RZ ;  /* 0x000000323325723e */ /* 0x004fe200048070ff */
[----:B------:R-:W-:Y:S02]  /*a7f0*/  IMAD R72, R42, 0x800000, R72 ;  /* 0x008000002a487824 */ /* 0x000fe400078e0248 */
[----:B------:R-:W-:Y:S01]  /*a800*/  IMAD R73, R43, 0x800000, R73 ;  /* 0x008000002b497824 */ /* 0x000fe200078e0249 */
[----:B------:R-:W-:Y:S01]  /*a810*/  FMNMX R64, R64, -127, !PT ;  /* 0xc2fe000040407809 */ /* 0x000fe20007800000 */
[----:B------:R-:W-:Y:S01]  /*a820*/  FFMA2 R42, R62.F32x2.HI_LO, R155.F32, R158.F32 ;  /* 0x0000009b3e2a7249 */ /* 0x000fe2000120009e */
[----:B------:R-:W-:Y:S01]  /*a830*/  FMNMX R65, R65, -127, !PT ;  /* 0xc2fe000041417809 */ /* 0x000fe20007800000 */
[----:B------:R-:W-:Y:S04]  /*a840*/  MUFU.EX2 R56, R56 ;  /* 0x0000003800387308 */ /* 0x000fe80000000800 */
        /* <DEDUP_REMOVED lines=8> */
[----:B------:R-:W4:Y:S01]  /*a8d0*/  MUFU.EX2 R59, R59 ;  /* 0x0000003b003b7308 */ /* 0x000f220000000800 */
[----:B------:R-:W-:Y:S01]  /*a8e0*/  IMAD R64, R38, 0x800000, R40 ;  /* 0x0080000026407824 */ /* 0x000fe200078e0228 */
[----:B---3--:R-:W-:Y:S01]  /*a8f0*/  F2FP.SATFINITE.E4M3.F32.PACK_AB_MERGE_C R38, R71, R70, RZ ;  /* 0x000000464726723e */ /* 0x008fe200048070ff */
[----:B------:R-:W-:Y:S01]  /*a900*/  IMAD R62, R66, 0x800000, R74 ;  /* 0x00800000423e7824 */ /* 0x000fe200078e024a */
[----:B------:R-:W-:Y:S01]  /*a910*/  F2FP.SATFINITE.E4M3.F32.PACK_AB_MERGE_C R40, R53, R52, RZ ;  /* 0x000000343528723e */ /* 0x000fe200048070ff */
[----:B------:R-:W-:Y:S01]  /*a920*/  IMAD R63, R67, 0x800000, R75 ;  /* 0x00800000433f7824 */ /* 0x000fe200078e024b */
[----:B------:R-:W-:Y:S01]  /*a930*/  PRMT R37, R37, 0x5410, R38 ;  /* 0x0000541025257816 */ /* 0x000fe20000000026 */
[----:B------:R-:W-:Y:S01]  /*a940*/  IMAD R65, R39, 0x800000, R41 ;  /* 0x0080000027417824 */ /* 0x000fe200078e0229 */
[----:B------:R-:W-:Y:S01]  /*a950*/  MUFU.EX2 R60, R60 ;  /* 0x0000003c003c7308 */ /* 0x000fe20000000800 */
[----:B------:R-:W-:-:S02]  /*a960*/  F2FP.SATFINITE.E4M3.F32.PACK_AB_MERGE_C R39, R69, R68, RZ ;  /* 0x000000444527723e */ /* 0x000fc400048070ff */
[----:B------:R-:W-:Y:S02]  /*a970*/  F2FP.SATFINITE.E4M3.F32.PACK_AB_MERGE_C R38, R45, R44, RZ ;  /* 0x0000002c2d26723e */ /* 0x000fe400048070ff */
[----:B------:R-:W-:Y:S02]  /*a980*/  PRMT R36, R36, 0x5410, R39 ;  /* 0x0000541024247816 */ /* 0x000fe40000000027 */
[----:B------:R-:W-:Y:S01]  /*a990*/  F2FP.SATFINITE.E4M3.F32.PACK_AB_MERGE_C R39, R47, R46, RZ ;  /* 0x0000002e2f27723e */ /* 0x000fe200048070ff */
[----:B------:R-:W3:Y:S01]  /*a9a0*/  MUFU.EX2 R61, R61 ;  /* 0x0000003d003d7308 */ /* 0x000ee20000000800 */
[----:B--2---:R-:W-:Y:S02]  /*a9b0*/  F2FP.SATFINITE.E4M3.F32.PACK_AB_MERGE_C R41, R57, R56, RZ ;  /* 0x000000383929723e */ /* 0x004fe400048070ff */
[----:B------:R-:W-:Y:S02]  /*a9c0*/  PRMT R38, R38, 0x5410, R39 ;  /* 0x0000541026267816 */ /* 0x000fe40000000027 */
[----:B------:R-:W-:-:S02]  /*a9d0*/  F2FP.SATFINITE.E4M3.F32.PACK_AB_MERGE_C R39, R55, R54, RZ ;  /* 0x000000363727723e */ /* 0x000fc400048070ff */
[----:B------:R-:W-:Y:S01]  /*a9e0*/  F2FP.SATFINITE.E4M3.F32.PACK_AB_MERGE_C R74, R65, R64, RZ ;  /* 0x00000040414a723e */ /* 0x000fe200048070ff */
[----:B------:R4:W-:Y:S01]  /*a9f0*/  MUFU.EX2 R66, R42 ;  /* 0x0000002a00427308 */ /* 0x0009e20000000800 */
[----:B------:R-:W-:-:S07]  /*aa00*/  PRMT R40, R40, 0x5410, R39 ;  /* 0x0000541028287816 */ /* 0x000fce0000000027 */
[----:B------:R-:W2:Y:S08]  /*aa10*/  MUFU.EX2 R67, R43 ;  /* 0x0000002b00437308 */ /* 0x000eb00000000800 */
[----:B------:R-:W-:Y:S01]  /*aa20*/  MUFU.EX2 R146, R146 ;  /* 0x0000009200927308 */ /* 0x000fe20000000800 */
[----:B----4-:R-:W-:-:S04]  /*aa30*/  F2FP.SATFINITE.E4M3.F32.PACK_AB_MERGE_C R42, R59, R58, RZ ;  /* 0x0000003a3b2a723e */ /* 0x010fc800048070ff */
[----:B------:R-:W-:Y:S02]  /*aa40*/  PRMT R41, R41, 0x5410, R42 ;  /* 0x0000541029297816 */ /* 0x000fe4000000002a */
[----:B---3--:R-:W-:Y:S01]  /*aa50*/  F2FP.SATFINITE.E4M3.F32.PACK_AB_MERGE_C R42, R61, R60, RZ ;  /* 0x0000003c3d2a723e */ /* 0x008fe200048070ff */
[----:B------:R-:W3:Y:S01]  /*aa60*/  MUFU.EX2 R147, R147 ;  /* 0x0000009300937308 */ /* 0x000ee20000000800 */
[----:B--2---:R-:W-:Y:S02]  /*aa70*/  F2FP.SATFINITE.E4M3.F32.PACK_AB_MERGE_C R39, R67, R66, RZ ;  /* 0x000000424327723e */ /* 0x004fe400048070ff */
[----:B------:R-:W-:Y:S02]  /*aa80*/  F2FP.SATFINITE.E4M3.F32.PACK_AB_MERGE_C R43, R73, R72, RZ ;  /* 0x00000048492b723e */ /* 0x000fe400048070ff */
[----:B------:R-:W-:Y:S02]  /*aa90*/  PRMT R42, R42, 0x5410, R39 ;  /* 0x000054102a2a7816 */ /* 0x000fe40000000027 */
[----:B------:R-:W-:Y:S01]  /*aaa0*/  F2FP.SATFINITE.E4M3.F32.PACK_AB_MERGE_C R39, R145, R144, RZ ;  /* 0x000000909127723e */ /* 0x000fe200048070ff */
[----:B------:R-:W-:Y:S03]  /*aab0*/  MUFU.EX2 R164, R164 ;  /* 0x000000a400a47308 */ /* 0x000fe60000000800 */
[----:B------:R-:W-:-:S02]  /*aac0*/  PRMT R39, R39, 0x5410, R74 ;  /* 0x0000541027277816 */ /* 0x000fc4000000004a */
[----:B------:R-:W-:-:S03]  /*aad0*/  F2FP.SATFINITE.E4M3.F32.PACK_AB_MERGE_C R74, R63, R62, RZ ;  /* 0x0000003e3f4a723e */ /* 0x000fc600048070ff */
[----:B------:R-:W-:Y:S01]  /*aae0*/  MUFU.EX2 R165, R165 ;  /* 0x000000a500a57308 */ /* 0x000fe20000000800 */
[----:B------:R-:W-:Y:S01]  /*aaf0*/  PRMT R43, R43, 0x5410, R74 ;  /* 0x000054102b2b7816 */ /* 0x000fe2000000004a */
[----:B------:R-:W-:Y:S01]  /*ab00*/  FFMA2 R74, R4.F32x2.HI_LO, R155.F32, R158.F32 ;  /* 0x0000009b044a7249 */ /* 0x000fe2000120009e */
[----:B---3--:R-:W-:Y:S02]  /*ab10*/  F2FP.SATFINITE.E4M3.F32.PACK_AB_MERGE_C R5, R147, R146, RZ ;  /* 0x000000929305723e */ /* 0x008fe400048070ff */
[----:B------:R2:W-:Y:S01]  /*ab20*/  STTM.x8 tmem[UR4], R36 ;  /* 0x00000024000079ed */ /* 0x0005e200081c0004 */
[----:B------:R-:W-:Y:S01]  /*ab30*/  R2UR UR4, R151 ;  /* 0x00000000970472ca */ /* 0x000fe200000e0000 */
[----:B------:R-:W3:Y:S01]  /*ab40*/  FENCE.VIEW.ASYNC.T ;  /* 0x00000000000073c6 */ /* 0x000ee20000000200 */
[----:B------:R-:W-:Y:S08]  /*ab50*/  MUFU.EX2 R74, R74 ;  /* 0x0000004a004a7308 */ /* 0x000ff00000000800 */
[----:B------:R-:W4:Y:S08]  /*ab60*/  MUFU.EX2 R75, R75 ;  /* 0x0000004b004b7308 */ /* 0x000f300000000800 */
[----:B------:R-:W-:Y:S08]  /*ab70*/  MUFU.EX2 R12, R12 ;  /* 0x0000000c000c7308 */ /* 0x000ff00000000800 */
[----:B------:R-:W5:Y:S01]  /*ab80*/  MUFU.EX2 R13, R13 ;  /* 0x0000000d000d7308 */ /* 0x000f620000000800 */
[----:B----4-:R-:W-:-:S04]  /*ab90*/  F2FP.SATFINITE.E4M3.F32.PACK_AB_MERGE_C R4, R75, R74, RZ ;  /* 0x0000004a4b04723e */ /* 0x010fc800048070ff */
[----:B------:R-:W-:Y:S02]  /*aba0*/  PRMT R4, R4, 0x5410, R5 ;  /* 0x0000541004047816 */ /* 0x000fe40000000005 */
[----:B------:R-:W-:Y:S01]  /*abb0*/  F2FP.SATFINITE.E4M3.F32.PACK_AB_MERGE_C R5, R165, R164, RZ ;  /* 0x000000a4a505723e */ /* 0x000fe200048070ff */
[----:B------:R-:W-:Y:S01]  /*abc0*/  MUFU.EX2 R14, R14 ;  /* 0x0000000e000e7308 */ /* 0x000fe20000000800 */
[----:B--2---:R-:W-:-:S07]  /*abd0*/  IMAD.U32 R39, R134, -0x80000000, RZ ;  /* 0x8000000086277824 */ /* 0x004fce00078e00ff */
[----:B------:R-:W-:Y:S01]  /*abe0*/  MUFU.EX2 R36, R10 ;  /* 0x0000000a00247308 */ /* 0x000fe20000000800 */
[----:B-----5:R-:W-:-:S07]  /*abf0*/  F2FP.SATFINITE.E4M3.F32.PACK_AB_MERGE_C R6, R13, R12, RZ ;  /* 0x0000000c0d06723e */ /* 0x020fce00048070ff */
[----:B------:R-:W2:Y:S08]  /*ac00*/  MUFU.EX2 R37, R11 ;  /* 0x0000000b00257308 */ /* 0x000eb00000000800 */
[----:B------:R-:W4:Y:S08]  /*ac10*/  MUFU.EX2 R15, R15 ;  /* 0x0000000f000f7308 */ /* 0x000f300000000800 */
[----:B------:R-:W-:Y:S01]  /*ac20*/  MUFU.EX2 R16, R16 ;  /* 0x0000001000107308 */ /* 0x000fe20000000800 */
[----:B--2---:R-:W-:-:S04]  /*ac30*/  F2FP.SATFINITE.E4M3.F32.PACK_AB_MERGE_C R8, R37, R36, RZ ;  /* 0x000000242508723e */ /* 0x004fc800048070ff */
[----:B------:R-:W-:-:S03]  /*ac40*/  PRMT R5, R5, 0x5410, R8 ;  /* 0x0000541005057816 */ /* 0x000fc60000000008 */
[----:B------:R-:W2:Y:S01]  /*ac50*/  MUFU.EX2 R17, R17 ;  /* 0x0000001100117308 */ /* 0x000ea20000000800 */
[----:B----4-:R-:W-:-:S04]  /*ac60*/  F2FP.SATFINITE.E4M3.F32.PACK_AB_MERGE_C R7, R15, R14, RZ ;  /* 0x0000000e0f07723e */ /* 0x010fc800048070ff */
[----:B------:R-:W-:-:S03]  /*ac70*/  PRMT R6, R6, 0x5410, R7 ;  /* 0x0000541006067816 */ /* 0x000fc60000000007 */
[----:B------:R-:W-:Y:S08]  /*ac80*/  MUFU.EX2 R18, R18 ;  /* 0x0000001200127308 */ /* 0x000ff00000000800 */
[----:B------:R-:W4:Y:S01]  /*ac90*/  MUFU.EX2 R19, R19 ;  /* 0x0000001300137308 */ /* 0x000f220000000800 */
[----:B--2---:R-:W-:-:S07]  /*aca0*/  F2FP.SATFINITE.E4M3.F32.PACK_AB_MERGE_C R7, R17, R16, RZ ;  /* 0x000000101107723e */ /* 0x004fce00048070ff */
[----:B------:R-:W-:Y:S08]  /*acb0*/  MUFU.EX2 R20, R20 ;  /* 0x0000001400147308 */ /* 0x000ff00000000800 */
        /* <DEDUP_REMOVED lines=21> */
[----:B------:R-:W-:Y:S01]  /*ae10*/  MUFU.EX2 R34, R34 ;  /* 0x0000002200227308 */ /* 0x000fe20000000800 */
[----:B----4-:R-:W-:-:S04]  /*ae20*/  F2FP.SATFINITE.E4M3.F32.PACK_AB_MERGE_C R11, R31, R30, RZ ;  /* 0x0000001e1f0b723e */ /* 0x010fc800048070ff */
[----:B------:R-:W-:-:S03]  /*ae30*/  PRMT R10, R10, 0x5410, R11 ;  /* 0x000054100a0a7816 */ /* 0x000fc6000000000b */
[----:B------:R-:W2:Y:S08]  /*ae40*/  MUFU.EX2 R35, R35 ;  /* 0x0000002300237308 */ /* 0x000eb00000000800 */
[----:B------:R-:W4:Y:S01]  /*ae50*/  MUFU.EX2 R33, R33 ;  /* 0x0000002100217308 */ /* 0x000f220000000800 */
[----:B--2---:R-:W-:Y:S02]  /*ae60*/  F2FP.SATFINITE.E4M3.F32.PACK_AB_MERGE_C R38, R35, R34, RZ ;  /* 0x000000222326723e */ /* 0x004fe400048070ff */
[----:B----4-:R-:W-:-:S04]  /*ae70*/  F2FP.SATFINITE.E4M3.F32.PACK_AB_MERGE_C R11, R33, R32, RZ ;  /* 0x00000020210b723e */ /* 0x010fc800048070ff */
[----:B------:R-:W-:Y:S01]  /*ae80*/  PRMT R11, R11, 0x5410, R38 ;  /* 0x000054100b0b7816 */ /* 0x000fe20000000026 */
[----:B------:R-:W-:-:S04]  /*ae90*/  IMAD.MOV.U32 R38, RZ, RZ, 0x1 ;  /* 0x00000001ff267424 */ /* 0x000fc800078e00ff */
[----:B---3--:R1:W-:Y:S01]  /*aea0*/  SYNCS.ARRIVE.TRANS64.ART0 RZ, [UR8+0x118], R38 ;  /* 0x00011826ffff79a7 */ /* 0x0083e20008500008 */
[----:B------:R1:W-:Y:S01]  /*aeb0*/  STTM.x8 tmem[UR4], R4 ;  /* 0x00000004000079ed */ /* 0x0003e200081c0004 */
[----:B------:R-:W2:Y:S02]  /*aec0*/  FENCE.VIEW.ASYNC.T ;  /* 0x00000000000073c6 */ /* 0x000ea40000000200 */
[----:B--2---:R-:W-:Y:S01]  /*aed0*/  NOP ;  /* 0x0000000000007918 */ /* 0x004fe20000000000 */
[----:B------:R1:W-:Y:S01]  /*aee0*/  @P0 SYNCS.ARRIVE.TRANS64.ART0 RZ, [UR8+0x120], R38 ;  /* 0x00012026ffff09a7 */ /* 0x0003e20008500008 */
[----:B------:R-:W2:Y:S02]  /*aef0*/  SYNCS.PHASECHK.TRANS64.TRYWAIT P0, [UR8+0x148], R39 ;  /* 0x00014827ff0075a7 */ /* 0x000ea40008001108 */
[----:B-12---:R-:W-:Y:S05]  /*af00*/  @!P0 BRA `(.L_x_47) ;  /* 0x0000002400b08947 */ /* 0x006fea0003800000 */
.L_x_105:
[----:B------:R-:W-:Y:S01]  /*af10*/  MOV R161, UR6 ;  /* 0x0000000600a17c02 */ /* 0x000fe20008000f00 */
[----:B------:R-:W-:Y:S01]  /*af20*/  FMUL R160, R160, R133 ;  /* 0x00000085a0a07220 */ /* 0x000fe20000400000 */
[----:B------:R-:W-:Y:S01]  /*af30*/  FADD2 R110, R138.F32x2.HI_LO, R110.F32x2.HI_LO ;  /* 0x0000006e8a6e724b */ /* 0x000fe20000000000 */
[----:B------:R-:W-:Y:S01]  /*af40*/  IADD3 R154, PT, PT, R154, 0x1, RZ ;  /* 0x000000019a9a7810 */ /* 0x000fe20007ffe0ff */
[----:B------:R-:W-:Y:S01]  /*af50*/  FADD2 R112, R140.F32x2.HI_LO, R112.F32x2.HI_LO ;  /* 0x000000708c70724b */ /* 0x000fe20000000000 */
[----:B------:R-:W-:Y:S01]  /*af60*/  LOP3.LUT R132, R132, 0x1, RZ, 0x3c, !PT ;  /* 0x0000000184847812 */ /* 0x000fe200078e3cff */
[----:B------:R-:W-:Y:S01]  /*af70*/  FADD2 R160, R160.F32x2.HI_LO, R136.F32x2.HI_LO ;  /* 0x00000088a0a0724b */ /* 0x000fe20000000000 */
[----:B------:R-:W-:Y:S01]  /*af80*/  ISETP.NE.AND P0, PT, R154, RZ, PT ;  /* 0x000000ff9a00720c */ /* 0x000fe20003f05270 */
        /* <DEDUP_REMOVED lines=65> */
.L_x_45:
[----:B------:R-:W2:Y:S01]  /*b3a0*/  S2R R2, SR_TID.X ;  /* 0x0000000000027919 */ /* 0x000ea20000002100 */
[----:B------:R-:W3:Y:S01]  /*b3b0*/  S2UR UR4, SR_CgaCtaId ;  /* 0x00000000000479c3 */ /* 0x000ee20000008800 */
[----:B------:R-:W-:Y:S02]  /*b3c0*/  UMOV UR5, 0x400 ;  /* 0x0000040000057882 */ /* 0x000fe40000000000 */
[----:B---3--:R-:W-:Y:S01]  /*b3d0*/  ULEA UR4, UR4, UR5, 0x18 ;  /* 0x0000000504047291 */ /* 0x008fe2000f8ec0ff */
[----:B--2---:R-:W-:-:S04]  /*b3e0*/  SHF.L.U32 R2, R2, 0x2, RZ ;  /* 0x0000000202027819 */ /* 0x004fc800000006ff */
[----:B------:R-:W-:-:S05]  /*b3f0*/  LOP3.LUT R2, R2, 0x1fc, RZ, 0xc0, !PT ;  /* 0x000001fc02027812 */ /* 0x000fca00078ec0ff */
[----:B------:R4:W-:Y:S04]  /*b400*/  STS [R2+UR4+0x18c], R133 ;  /* 0x00018c8502007988 */ /* 0x0009e80008000804 */
[----:B------:R4:W-:Y:S01]  /*b410*/  STS [R2+UR4+0x38c], R163 ;  /* 0x00038ca302007988 */ /* 0x0009e20008000804 */
[----:B------:R4:W-:Y:S06]  /*b420*/  BAR.ARV R3, 0x40 ;  /* 0x000100030000751d */ /* 0x0009ec0000002000 */
.L_x_37:
[----:B----4-:R-:W4:Y:S01]  /*b430*/  S2R R2, SR_CgaCtaId ;  /* 0x0000000000027919 */ /* 0x010f220000008800 */
[----:B-12---:R-:W-:Y:S01]  /*b440*/  MOV R3, 0x400 ;  /* 0x0000040000037802 */ /* 0x006fe20000000f00 */
[----:B------:R-:W-:-:S03]  /*b450*/  IMAD.U32 R134, R134, -0x80000000, RZ ;  /* 0x8000000086867824 */ /* 0x000fc600078e00ff */
[----:B----4-:R-:W-:-:S04]  /*b460*/  LEA R3, R2, R3, 0x18 ;  /* 0x0000000302037211 */ /* 0x010fc800078ec0ff */
[----:B------:R-:W1:Y:S02]  /*b470*/  SYNCS.PHASECHK.TRANS64.TRYWAIT P0, [R3+URZ+0x148], R134 ;  /* 0x00014886030075a7 */ /* 0x000e6400080011ff */
[----:B-1----:R-:W-:Y:S05]  /*b480*/  @!P0 BRA `(.L_x_49) ;  /* 0x00000020006c8947 */ /* 0x002fea0003800000 */
.L_x_107:
[----:B------:R-:W-:Y:S06]  /*b490*/  BAR.ARV 0x2, 0x120 ;  /* 0x0084800000007b1d */ /* 0x000fec0000002000 */
.L_x_3:
[----:B------:R-:W-:-:S04]  /*b4a0*/  LOP3.LUT R2, R0, 0xfffffffc, RZ, 0xc0, !PT ;  /* 0xfffffffc00027812 */ /* 0x000fc800078ec0ff */
[----:B------:R-:W-:-:S13]  /*b4b0*/  ISETP.NE.AND P0, PT, R2, 0x8, PT ;  /* 0x000000080200780c */ /* 0x000fda0003f05270 */
[----:B-123--:R-:W-:Y:S05]  /*b4c0*/  @P0 EXIT ;  /* 0x000000000000094d */ /* 0x00efea0003800000 */
[----:B------:R-:W-:-:S08]  /*b4d0*/  NOP ;  /* 0x0000000000007918 */ /* 0x000fd00000000000 */
[----:B------:R-:W1:-:S00]  /*b4e0*/  USETMAXREG.DEALLOC.CTAPOOL 0x50 ;  /* 0x00000050000079c8 */ /* 0x000e4000080e0500 */
[----:B------:R-:W2:Y:S01]  /*b4f0*/  S2UR UR6, SR_CTAID.X ;  /* 0x00000000000679c3 */ /* 0x000ea20000002500 */
[----:B------:R-:W2:Y:S01]  /*b500*/  LDCU UR4, c[0x0][0x640] ;  /* 0x0000c800ff0477ac */ /* 0x000ea20008000800 */
[----:B-1----:R-:W1:Y:S01]  /*b510*/  S2R R3, SR_CgaCtaId ;  /* 0x0000000000037919 */ /* 0x002e620000008800 */
[----:B------:R-:W-:Y:S01]  /*b520*/  MOV R2, 0x400 ;  /* 0x0000040000027802 */ /* 0x000fe20000000f00 */
[----:B------:R-:W-:Y:S01]  /*b530*/  IMAD.MOV.U32 R8, RZ, RZ, 0x1 ;  /* 0x00000001ff087424 */ /* 0x000fe200078e00ff */
[----:B------:R-:W3:Y:S01]  /*b540*/  LDCU UR8, c[0x0][0x654] ;  /* 0x0000ca80ff0877ac */ /* 0x000ee20008000800 */
[----:B------:R-:W4:Y:S01]  /*b550*/  S2R R36, SR_TID.X ;  /* 0x0000000000247919 */ /* 0x000f220000002100 */
[----:B------:R-:W5:Y:S01]  /*b560*/  LDCU UR10, c[0x0][0x63c] ;  /* 0x0000c780ff0a77ac */ /* 0x000f620008000800 */
[----:B--2---:R-:W-:-:S07]  /*b570*/  UIMAD.WIDE.U32 UR4, UR6, UR4, URZ ;  /* 0x00000004060472a5 */ /* 0x004fce000f8e00ff */
[----:B------:R-:W-:Y:S02]  /*b580*/  UMOV UR9, UR5 ;  /* 0x0000000500097c82 */ /* 0x000fe40008000000 */
[----:B------:R-:W-:Y:S01]  /*b590*/  UIADD3 UR4, UPT, UPT, -UR9, UR6, URZ ;  /* 0x0000000609047290 */ /* 0x000fe2000fffe1ff */
[----:B-1----:R-:W-:Y:S01]  /*b5a0*/  LEA R3, R3, R2, 0x18 ;  /* 0x0000000203037211 */ /* 0x002fe200078ec0ff */
[----:B------:R-:W-:Y:S01]  /*b5b0*/  IMAD.MOV.U32 R2, RZ, RZ, 0x1 ;  /* 0x00000001ff027424 */ /* 0x000fe200078e00ff */
[----:B------:R-:W-:Y:S01]  /*b5c0*/  BAR.SYNC.DEFER_BLOCKING 0x2, 0x120 ;  /* 0x0084800000007b1d */ /* 0x000fe20000010000 */
[----:B------:R-:W-:Y:S01]  /*b5d0*/  USHF.R.U32.HI UR4, URZ, UR22, UR4 ;  /* 0x00000016ff047299 */ /* 0x000fe20008011604 */
[C---:B----4-:R-:W-:Y:S01]  /*b5e0*/  IMAD.SHL.U32 R4, R36.reuse, 0x20, RZ ;  /* 0x0000002024047824 */ /* 0x050fe200078e00ff */
[----:B------:R-:W-:Y:S02]  /*b5f0*/  LOP3.LUT R52, R36, 0x7f, RZ, 0xc0, !PT ;  /* 0x0000007f24347812 */ /* 0x000fe400078ec0ff */
[----:B------:R-:W-:-:S02]  /*b600*/  UIADD3 UR9, UPT, UPT, UR9, UR4, URZ ;  /* 0x0000000409097290 */ /* 0x000fc4000fffe0ff */
[----:B------:R-:W-:Y:S02]  /*b610*/  LOP3.LUT R4, R4, 0x3e0, RZ, 0xc0, !PT ;  /* 0x000003e004047812 */ /* 0x000fe400078ec0ff */
[----:B------:R-:W-:Y:S01]  /*b620*/  USHF.R.U32.HI UR15, URZ, UR15, UR9 ;  /* 0x0000000fff0f7299 */ /* 0x000fe20008011609 */
[----:B------:R-:W-:Y:S02]  /*b630*/  SHF.R.U32.HI R37, RZ, 0x5, R52 ;  /* 0x00000005ff257819 */ /* 0x000fe40000011634 */
[----:B------:R-:W1:Y:S03]  /*b640*/  LDCU.64 UR4, c[0x0][0x630] ;  /* 0x0000c600ff0477ac */ /* 0x000e660008000a00 */
[----:B------:R-:W-:Y:S01]  /*b650*/  IMAD R4, R37, 0x400, R4 ;  /* 0x0000040025047824 */ /* 0x000fe200078e0204 */
[----:B---3--:R-:W-:Y:S02]  /*b660*/  UISETP.GE.AND UP0, UPT, UR15, UR8, UPT ;  /* 0x000000080f00728c */ /* 0x008fe4000bf06270 */
[----:B------:R-:W-:-:S02]  /*b670*/  UIADD3 UR8, UPT, UPT, -UR15, URZ, URZ ;  /* 0x000000ff0f087290 */ /* 0x000fc4000fffe1ff */
[----:B------:R-:W-:Y:S02]  /*b680*/  USEL UR7, UR30, UR7, !UP0 ;  /* 0x000000071e077287 */ /* 0x000fe4000c000000 */
[----:B-----5:R-:W-:Y:S02]  /*b690*/  UIMAD UR10, UR8, UR10, UR6 ;  /* 0x0000000a080a72a4 */ /* 0x020fe4000f8e0206 */
[----:B------:R-:W-:Y:S01]  /*b6a0*/  USEL UR14, UR23, UR14, !UP0 ;  /* 0x0000000e170e7287 */ /* 0x000fe2000c000000 */
[----:B------:R2:W-:Y:S02]  /*b6b0*/  SYNCS.ARRIVE.TRANS64.ART0 RZ, [R3+URZ+0x118], R2 ;  /* 0x0001180203ff79a7 */ /* 0x0005e400085000ff */
[----:B-1----:R-:W1:Y:S01]  /*b6c0*/  @UP0 LDCU UR5, c[0x0][0x64c] ;  /* 0x0000c980ff0507ac */ /* 0x002e620008000800 */
[----:B------:R-:W3:Y:S01]  /*b6d0*/  @UP0 LDCU UR4, c[0x0][0x648] ;  /* 0x0000c900ff0407ac */ /* 0x000ee20008000800 */
[----:B------:R-:W-:Y:S02]  /*b6e0*/  ULOP3.LUT UR14, UR14, 0xff, URZ, 0xc0, !UPT ;  /* 0x000000ff0e0e7892 */ /* 0x000fe4000f8ec0ff */
[----:B-1----:R-:W-:-:S02]  /*b6f0*/  UIMAD.WIDE.U32 UR8, UR10, UR5, URZ ;  /* 0x000000050a0872a5 */ /* 0x002fc4000f8e00ff */
[----:B------:R-:W-:-:S05]  /*b700*/  ULOP3.LUT UR5, UR7, 0xff, URZ, 0xc0, !UPT ;  /* 0x000000ff07057892 */ /* 0x000fca000f8ec0ff */
[----:B------:R-:W-:Y:S02]  /*b710*/  UMOV UR7, UR9 ;  /* 0x0000000900077c82 */ /* 0x000fe40008000000 */
[----:B------:R-:W-:-:S04]  /*b720*/  UIADD3 UR8, UPT, UPT, UR10, -UR7, URZ ;  /* 0x800000070a087290 */ /* 0x000fc8000fffe0ff */
[----:B------:R-:W-:-:S04]  /*b730*/  USHF.R.U32.HI UR5, URZ, UR5, UR8 ;  /* 0x00000005ff057299 */ /* 0x000fc80008011608 */
[----:B------:R-:W-:Y:S01]  /*b740*/  UIADD3 UR5, UPT, UPT, UR7, UR5, URZ ;  /* 0x0000000507057290 */ /* 0x000fe2000fffe0ff */
[----:B------:R-:W1:Y:S02]  /*b750*/  LDCU UR7, c[0x0][0x628] ;  /* 0x0000c500ff0777ac */ /* 0x000e640008000800 */
[----:B------:R-:W4:Y:S01]  /*b760*/  LDCU.64 UR8, c[0x0][0x620] ;  /* 0x0000c400ff0877ac */ /* 0x000f220008000a00 */
[----:B------:R-:W-:-:S04]  /*b770*/  USHF.R.U32.HI UR5, URZ, UR14, UR5 ;  /* 0x0000000eff057299 */ /* 0x000fc80008011605 */
[----:B------:R-:W-:-:S04]  /*b780*/  UIADD3 UR11, UPT, UPT, -UR5, URZ, URZ ;  /* 0x000000ff050b7290 */ /* 0x000fc8000fffe1ff */
[----:B---3--:R-:W-:-:S04]  /*b790*/  UIMAD UR4, UR4, UR11, UR10 ;  /* 0x0000000b040472a4 */ /* 0x008fc8000f8e020a */
[----:B----4-:R-:W-:-:S04]  /*b7a0*/  UIMAD UR4, UR15, UR8, UR4 ;  /* 0x000000080f0472a4 */ /* 0x010fc8000f8e0204 */
[----:B-1----:R-:W-:-:S04]  /*b7b0*/  UIMAD.WIDE.U32 UR10, UR4, UR7, URZ ;  /* 0x00000007040a72a5 */ /* 0x002fc8000f8e00ff */
[----:B------:R-:W-:-:S04]  /*b7c0*/  UIADD3 UR7, UPT, UPT, UR4, -UR11, URZ ;  /* 0x8000000b04077290 */ /* 0x000fc8000fffe0ff */
[----:B------:R-:W-:-:S04]  /*b7d0*/  USHF.R.U32.HI UR38, URZ, UR38, UR7 ;  /* 0x00000026ff267299 */ /* 0x000fc80008011607 */
[----:B------:R-:W-:-:S03]  /*b7e0*/  UIADD3 UR38, UPT, UPT, UR11, UR38, URZ ;  /* 0x000000260b267290 */ /* 0x000fc6000fffe0ff */
[----:B------:R-:W1:Y:S01]  /*b7f0*/  LDCU UR7, c[0x0][0x60c] ;  /* 0x0000c180ff0777ac */ /* 0x000e620008000800 */
[----:B------:R-:W-:-:S04]  /*b800*/  USHF.R.U32.HI UR31, URZ, UR31, UR38 ;  /* 0x0000001fff1f7299 */ /* 0x000fc80008011626 */
[----:B------:R-:W-:-:S04]  /*b810*/  UIADD3 UR8, UPT, UPT, -UR31, URZ, URZ ;  /* 0x000000ff1f087290 */ /* 0x000fc8000fffe1ff */
[----:B------:R-:W-:Y:S02]  /*b820*/  UIMAD UR9, UR8, UR9, UR4 ;  /* 0x00000009080972a4 */ /* 0x000fe4000f8e0204 */
[----:B-1----:R-:W-:-:S09]  /*b830*/  UISETP.GE.AND UP0, UPT, UR6, UR7, UPT ;  /* 0x000000070600728c */ /* 0x002fd2000bf06270 */
[----:B--2---:R-:W-:Y:S05]  /*b840*/  BRA.U UP0, `(.L_x_50) ;  /* 0x0000001100cc7547 */ /* 0x004fea000b800000 */
[----:B------:R-:W1:Y:S01]  /*b850*/  LDCU UR4, c[0x0][0x614] ;  /* 0x0000c280ff0477ac */ /* 0x000e620008000800 */
[----:B------:R-:W-:Y:S01]  /*b860*/  LOP3.LUT R39, R0, 0x3, RZ, 0xc0, !PT ;  /* 0x0000000300277812 */ /* 0x000fe200078ec0ff */
[----:B------:R-:W-:Y:S01]  /*b870*/  IMAD.SHL.U32 R37, R37, 0x200000, RZ ;  /* 0x0020000025257824 */ /* 0x000fe200078e00ff */
[----:B------:R-:W-:Y:S01]  /*b880*/  IADD3 R0, PT, PT, R3, 0x800, R4 ;  /* 0x0000080003007810 */ /* 0x000fe20007ffe004 */
[----:B------:R-:W2:Y:S02]  /*b890*/  LDCU UR12, c[0x0][0x38c] ;  /* 0x00007180ff0c77ac */ /* 0x000ea40008000800 */
[----:B------:R-:W-:Y:S01]  /*b8a0*/  VIADD R39, R39, 0x3 ;  /* 0x0000000327277836 */ /* 0x000fe20000000000 */
[----:B------:R-:W3:Y:S04]  /*b8b0*/  LDCU UR11, c[0x0][0x380] ;  /* 0x00007000ff0b77ac */ /* 0x000ee80008000800 */
[----:B------:R4:W-:Y:S06]  /*b8c0*/  BAR.SYNC.DEFER_BLOCKING R39, 0x40 ;  /* 0x000100270000751d */ /* 0x0009ec0000010000 */
[----:B------:R-:W-:Y:S01]  /*b8d0*/  UMOV UR14, 0x0 ;  /* 0x00000000000e7882 */ /* 0x000fe20000000000 */
[----:B-1----:R-:W-:Y:S01]  /*b8e0*/  UIADD3 UR4, UPT, UPT, -UR5, UR4, URZ ;  /* 0x0000000405047290 */ /* 0x002fe2000fffe1ff */
[----:B------:R-:W-:Y:S01]  /*b8f0*/  UMOV UR15, 0x1 ;  /* 0x00000001000f7882 */ /* 0x000fe20000000000 */
[----:B--2---:R-:W-:-:S02]  /*b900*/  UIADD3 UR6, UPT, UPT, UR12, -0x1, URZ ;  /* 0xffffffff0c067890 */ /* 0x004fc4000fffe0ff */
[----:B------:R-:W-:Y:S02]  /*b910*/  UIADD3 UR7, UPT, UPT, -UR12, URZ, URZ ;  /* 0x000000ff0c077290 */ /* 0x000fe4000fffe1ff */
[----:B---3--:R-:W-:Y:S02]  /*b920*/  UIADD3 UR11, UPT, UPT, UR12, -UR11, URZ ;  /* 0x8000000b0c0b7290 */ /* 0x008fe4000fffe0ff */
[----:B------:R-:W-:Y:S02]  /*b930*/  USHF.R.S32.HI UR7, URZ, 0x1f, UR7 ;  /* 0x0000001fff077899 */ /* 0x000fe40008011407 */
[----:B------:R-:W-:Y:S02]  /*b940*/  ULEA UR11, UR4, UR11, 0x7 ;  /* 0x0000000b040b7291 */ /* 0x000fe4000f8e38ff */
[----:B------:R-:W-:Y:S02]  /*b950*/  USHF.R.S32.HI UR4, URZ, 0x1f, UR6 ;  /* 0x0000001fff047899 */ /* 0x000fe40008011406 */
[----:B------:R-:W-:Y:S01]  /*b960*/  UIADD3 UR8, UPT, UPT, -UR11, URZ, URZ ;  /* 0x000000ff0b087290 */ /* 0x000fe2000fffe1ff */
[----:B------:R4:W-:Y:S01]  /*b970*/  SYNCS.ARRIVE.TRANS64.ART0 RZ, [R3+URZ+0x148], R2 ;  /* 0x0001480203ff79a7 */ /* 0x0009e200085000ff */
[----:B------:R-:W-:-:S02]  /*b980*/  UIADD3 UR10, UPT, UPT, UR11, -0x1, URZ ;  /* 0xffffffff0b0a7890 */ /* 0x000fc4000fffe0ff */
[----:B------:R-:W-:Y:S02]  /*b990*/  USHF.R.S32.HI UR8, URZ, 0x1f, UR8 ;  /* 0x0000001fff087899 */ /* 0x000fe40008011408 */
[----:B------:R-:W-:Y:S02]  /*b9a0*/  UISETP.GT.AND UP0, UPT, UR12, URZ, UPT ;  /* 0x000000ff0c00728c */ /* 0x000fe4000bf04270 */
[----:B------:R-:W-:Y:S02]  /*b9b0*/  ULEA.HI UR4, UR4, UR6, URZ, 0x7 ;  /* 0x0000000604047291 */ /* 0x000fe4000f8f38ff */
[----:B------:R-:W-:Y:S02]  /*b9c0*/  ULEA.HI UR7, UR7, -UR12, URZ, 0x7 ;  /* 0x8000000c07077291 */ /* 0x000fe4000f8f38ff */
[----:B------:R-:W-:Y:S02]  /*b9d0*/  USHF.R.S32.HI UR6, URZ, 0x1f, UR10 ;  /* 0x0000001fff067899 */ /* 0x000fe4000801140a */
[----:B------:R-:W-:-:S02]  /*b9e0*/  ULEA.HI UR8, UR8, -UR11, URZ, 0x7 ;  /* 0x8000000b08087291 */ /* 0x000fc4000f8f38ff */
[----:B------:R-:W-:Y:S02]  /*b9f0*/  UISETP.GT.AND UP1, UPT, UR11, URZ, UPT ;  /* 0x000000ff0b00728c */ /* 0x000fe4000bf24270 */
[----:B------:R-:W-:Y:S02]  /*ba00*/  USHF.R.S32.HI UR7, URZ, 0x7, UR7 ;  /* 0x00000007ff077899 */ /* 0x000fe40008011407 */
[----:B------:R-:W-:Y:S02]  /*ba10*/  ULEA.HI UR6, UR6, UR10, URZ, 0x7 ;  /* 0x0000000a06067291 */ /* 0x000fe4000f8f38ff */
[----:B------:R-:W-:Y:S02]  /*ba20*/  USHF.R.S32.HI UR8, URZ, 0x7, UR8 ;  /* 0x00000007ff087899 */ /* 0x000fe40008011408 */
[----:B------:R-:W-:Y:S02]  /*ba30*/  @UP0 UIMAD.WIDE UR16, UR4, 0x2000000, UR14 ;  /* 0x02000000041008a5 */ /* 0x000fe4000f8e020e */
[----:B------:R-:W-:-:S02]  /*ba40*/  ULEA.HI.SX32 UR6, UR6, 0x1, 0x19 ;  /* 0x0000000106067891 */ /* 0x000fc4000f8fcaff */
[----:B------:R-:W-:Y:S02]  /*ba50*/  UIADD3 UR8, UPT, UPT, -UR8, URZ, URZ ;  /* 0x000000ff08087290 */ /* 0x000fe4000fffe1ff */
[----:B------:R-:W-:-:S05]  /*ba60*/  UIADD3 UR7, UPT, UPT, -UR7, URZ, URZ ;  /* 0x000000ff07077290 */ /* 0x000fca000fffe1ff */
[----:B------:R-:W-:Y:S02]  /*ba70*/  @!UP1 UMOV UR6, UR8 ;  /* 0x0000000800069c82 */ /* 0x000fe40008000000 */
[----:B------:R-:W-:Y:S02]  /*ba80*/  @UP0 UMOV UR7, UR17 ;  /* 0x0000001100070c82 */ /* 0x000fe40008000000 */
[----:B------:R-:W-:-:S04]  /*ba90*/  UISETP.LT.AND UP0, UPT, UR6, UR7, UPT ;  /* 0x000000070600728c */ /* 0x000fc8000bf01270 */
[----:B------:R-:W-:-:S04]  /*baa0*/  USEL UR7, UR6, UR7, UP0 ;  /* 0x0000000706077287 */ /* 0x000fc80008000000 */
[----:B------:R-:W-:-:S09]  /*bab0*/  UISETP.GE.AND UP0, UPT, UR7, 0x2, UPT ;  /* 0x000000020700788c */ /* 0x000fd2000bf06270 */
[----:B----4-:R-:W-:Y:S05]  /*bac0*/  BRA.U !UP0, `(.L_x_51) ;  /* 0x0000000508307547 */ /* 0x010fea000b800000 */
[----:B------:R-:W-:Y:S01]  /*bad0*/  LEA R38, R52, R3, 0x2 ;  /* 0x0000000334267211 */ /* 0x000fe200078e10ff */
[----:B------:R-:W-:-:S12]  /*bae0*/  UIADD3 UR7, UPT, UPT, -UR7, URZ, URZ ;  /* 0x000000ff07077290 */ /* 0x000fd8000fffe1ff */
.L_x_53:
[----:B-1----:R1:W-:Y:S06]  /*baf0*/  BAR.SYNC.DEFER_BLOCKING R39, 0x40 ;  /* 0x000100270000751d */ /* 0x0023ec0000010000 */
[----:B--2---:R-:W2:Y:S02]  /*bb00*/  LDS R40, [R38+0x18c] ;  /* 0x00018c0026287984 */ /* 0x004ea40000000800 */
[----:B--2---:R-:W-:-:S13]  /*bb10*/  FSETP.GEU.AND P0, PT, R40, 1, PT ;  /* 0x3f8000002800780b */ /* 0x004fda0003f0e000 */
[----:B------:R-:W-:-:S04]  /*bb20*/  VOTE.ANY R4, PT, !P0 ;  /* 0x0000000000047806 */ /* 0x000fc800040e0100 */
[----:B------:R-:W-:-:S13]  /*bb30*/  ISETP.NE.AND P0, PT, R4, RZ, PT ;  /* 0x000000ff0400720c */ /* 0x000fda0003f05270 */
[----:B-1----:R-:W-:Y:S05]  /*bb40*/  @!P0 BRA `(.L_x_52) ;  /* 0x0000000000fc8947 */ /* 0x002fea0003800000 */
[C---:B------:R-:W-:Y:S02]  /*bb50*/  R2UR UR4, R37.reuse ;  /* 0x00000000250472ca */ /* 0x040fe400000e0000 */
[----:B------:R-:W-:-:S11]  /*bb60*/  R2UR UR6, R37 ;  /* 0x00000000250672ca */ /* 0x000fd600000e0000 */
[----:B------:R-:W1:Y:S02]  /*bb70*/  LDTM.x16 R20, tmem[UR4+0x100] ;  /* 0x00010004001479ee */ /* 0x000e640008240000 */
[-C--:B-1----:R-:W-:Y:S02]  /*bb80*/  FMUL2 R20, R20.F32x2.HI_LO, R40.reuse.F32 ;  /* 0x000000281414724a */ /* 0x082fe40001000000 */
[-C--:B------:R-:W-:Y:S02]  /*bb90*/  FMUL2 R22, R22.F32x2.HI_LO, R40.reuse.F32 ;  /* 0x000000281616724a */ /* 0x080fe40001000000 */
[-C--:B------:R-:W-:Y:S02]  /*bba0*/  FMUL2 R24, R24.F32x2.HI_LO, R40.reuse.F32 ;  /* 0x000000281818724a */ /* 0x080fe40001000000 */
[-C--:B------:R-:W-:Y:S02]  /*bbb0*/  FMUL2 R26, R26.F32x2.HI_LO, R40.reuse.F32 ;  /* 0x000000281a1a724a */ /* 0x080fe40001000000 */
[----:B------:R-:W-:-:S02]  /*bbc0*/  FMUL2 R28, R28.F32x2.HI_LO, R40.F32 ;  /* 0x000000281c1c724a */ /* 0x000fc40001000000 */
[-C--:B------:R-:W-:Y:S02]  /*bbd0*/  FMUL2 R30, R30.F32x2.HI_LO, R40.reuse.F32 ;  /* 0x000000281e1e724a */ /* 0x080fe40001000000 */
[-C--:B------:R-:W-:Y:S02]  /*bbe0*/  FMUL2 R32, R32.F32x2.HI_LO, R40.reuse.F32 ;  /* 0x000000282020724a */ /* 0x080fe40001000000 */
[----:B------:R-:W-:-:S04]  /*bbf0*/  FMUL2 R34, R34.F32x2.HI_LO, R40.F32 ;  /* 0x000000282222724a */ /* 0x000fc80001000000 */
[----:B------:R-:W-:Y:S01]  /*bc00*/  STTM.x16 tmem[UR6+0x100], R20 ;  /* 0x00010014000079ed */ /* 0x000fe20008240006 */
        /* <DEDUP_REMOVED lines=49> */
[----:B------:R1:W-:Y:S01]  /*bf20*/  STTM.x16 tmem[UR4+0x150], R4 ;  /* 0x00015004000079ed */ /* 0x0003e20008240004 */
[----:B------:R-:W2:Y:S02]  /*bf30*/  FENCE.VIEW.ASYNC.T ;  /* 0x00000000000073c6 */ /* 0x000ea40000000200 */
.L_x_52:
[----:B--2---:R2:W-:Y:S01]  /*bf40*/  SYNCS.ARRIVE.TRANS64.ART0 RZ, [R3+URZ+0x118], R2 ;  /* 0x0001180203ff79a7 */ /* 0x0045e200085000ff */
[----:B------:R-:W-:-:S04]  /*bf50*/  UIADD3 UR7, UPT, UPT, UR7, 0x1, URZ ;  /* 0x0000000107077890 */ /* 0x000fc8000fffe0ff */
[----:B------:R-:W-:Y:S01]  /*bf60*/  UISETP.NE.AND UP0, UPT, UR7, -0x1, UPT ;  /* 0xffffffff0700788c */ /* 0x000fe2000bf05270 */
[----:B------:R2:W-:Y:S08]  /*bf70*/  SYNCS.ARRIVE.TRANS64.ART0 RZ, [R3+URZ+0x148], R2 ;  /* 0x0001480203ff79a7 */ /* 0x0005f000085000ff */
[----:B------:R-:W-:Y:S05]  /*bf80*/  BRA.U UP0, `(.L_x_53) ;  /* 0xfffffff900d87547 */ /* 0x000fea000b83ffff */
.L_x_51:
[----:B------:R3:W-:Y:S01]  /*bf90*/  BAR.SYNC.DEFER_BLOCKING R39, 0x40 ;  /* 0x000100270000751d */ /* 0x0007e20000010000 */
[----:B-1----:R-:W-:Y:S01]  /*bfa0*/  LEA R5, R52, R3, 0x2 ;  /* 0x0000000334057211 */ /* 0x002fe200078e10ff */
[----:B------:R-:W-:-:S04]  /*bfb0*/  HFMA2 R4, -RZ, RZ, -0.0 , 0 ;  /* 0x80000000ff047431 */ /* 0x000fc800000001ff */
[----:B------:R3:W1:Y:S04]  /*bfc0*/  LDS R55, [R5+0x18c] ;  /* 0x00018c0005377984 */ /* 0x0006680000000800 */
[----:B------:R3:W4:Y:S01]  /*bfd0*/  LDS R54, [R5+0x38c] ;  /* 0x00038c0005367984 */ /* 0x0007220000000800 */
[----:B------:R3:W-:Y:S01]  /*bfe0*/  SYNCS.ARRIVE.TRANS64.ART0 RZ, [R3+URZ+0x148], R2 ;  /* 0x0001480203ff79a7 */ /* 0x0007e200085000ff */
[----:B------:R-:W5:Y:S02]  /*bff0*/  SYNCS.PHASECHK.TRANS64.TRYWAIT P0, [R3+URZ+0x130], RZ ;  /* 0x000130ff030075a7 */ /* 0x000f6400080011ff */
[----:B-1-345:R-:W-:Y:S05]  /*c000*/  @!P0 BRA `(.L_x_54) ;  /* 0x0000001400a48947 */ /* 0x03afea0003800000 */
.L_x_108:
[----:B------:R-:W3:Y:S01]  /*c010*/  SYNCS.PHASECHK.TRANS64.TRYWAIT P0, [R3+URZ+0x158], R4 ;  /* 0x00015804030075a7 */ /* 0x000ee200080011ff */
[----:B------:R-:W-:Y:S02]  /*c020*/  FSETP.NE.AND P1, PT, R55, RZ, PT ;  /* 0x000000ff3700720b */ /* 0x000fe40003f25000 */
[----:B------:R-:W-:Y:S02]  /*c030*/  R2UR UR4, R37 ;  /* 0x00000000250472ca */ /* 0x000fe400000e0000 */
[----:B------:R-:W-:Y:S01]  /*c040*/  FSEL R56, R55, 1, P1 ;  /* 0x3f80000037387808 */ /* 0x000fe20000800000 */
[----:B---3--:R-:W-:-:S12]  /*c050*/  @!P0 BRA `(.L_x_55) ;  /* 0x0000001400a48947 */ /* 0x008fd80003800000 */
.L_x_110:
[----:B---3--:R-:W3:Y:S01]  /*c060*/  LDTM.x32 R4, tmem[UR4+0x100] ;  /* 0x00010004000479ee */ /* 0x008ee200082c0000 */
[----:B------:R-:W3:Y:S01]  /*c070*/  MUFU.RCP R56, R56 ;  /* 0x0000003800387308 */ /* 0x000ee20000001000 */
[C---:B------:R-:W-:Y:S01]  /*c080*/  R2UR UR6, R37.reuse ;  /* 0x00000000250672ca */ /* 0x040fe200000e0000 */
[----:B------:R-:W-:Y:S01]  /*c090*/  ULOP3.LUT UR5, URZ, UR5, URZ, 0x33, !UPT ;  /* 0x00000005ff057292 */ /* 0x000fe2000f8e33ff */
[----:B------:R-:W-:Y:S01]  /*c0a0*/  LOP3.LUT P0, RZ, R36, 0x4, RZ, 0xc0, !PT ;  /* 0x0000000424ff7812 */ /* 0x000fe2000780c0ff */
[----:B------:R-:W-:Y:S01]  /*c0b0*/  BSSY.RECONVERGENT B0, `(.L_x_50) ;  /* 0x00000ac000007945 */ /* 0x000fe20003800200 */
[----:B------:R-:W-:-:S03]  /*c0c0*/  R2UR UR4, R37 ;  /* 0x00000000250472ca */ /* 0x000fc600000e0000 */
[----:B------:R-:W4:Y:S01]  /*c0d0*/  @P1 MUFU.LG2 R55, R55 ;  /* 0x0000003700371308 */ /* 0x000f220000000c00 */
[-C--:B---3--:R-:W-:Y:S02]  /*c0e0*/  FMUL2 R6, R6.F32x2.HI_LO, R56.reuse.F32 ;  /* 0x000000380606724a */ /* 0x088fe40001000000 */
[-C--:B------:R-:W-:Y:S02]  /*c0f0*/  FMUL2 R4, R4.F32x2.HI_LO, R56.reuse.F32 ;  /* 0x000000380404724a */ /* 0x080fe40001000000 */
[----:B------:R-:W-:Y:S01]  /*c100*/  FMUL2 R10, R10.F32x2.HI_LO, R56.F32 ;  /* 0x000000380a0a724a */ /* 0x000fe20001000000 */
[----:B------:R-:W-:Y:S01]  /*c110*/  F2FP.SATFINITE.E4M3.F32.PACK_AB_MERGE_C R6, R7, R6, RZ ;  /* 0x000000060706723e */ /* 0x000fe200048070ff */
[----:B------:R-:W-:Y:S01]  /*c120*/  FMUL2 R8, R8.F32x2.HI_LO, R56.F32 ;  /* 0x000000380808724a */ /* 0x000fe20001000000 */
[----:B------:R-:W-:Y:S01]  /*c130*/  F2FP.SATFINITE.E4M3.F32.PACK_AB_MERGE_C R5, R5, R4, RZ ;  /* 0x000000040505723e */ /* 0x000fe200048070ff */
[-C--:B------:R-:W-:Y:S01]  /*c140*/  FMUL2 R14, R14.F32x2.HI_LO, R56.reuse.F32 ;  /* 0x000000380e0e724a */ /* 0x080fe20001000000 */
[----:B------:R-:W-:Y:S01]  /*c150*/  SHF.R.U32.HI R7, RZ, 0x3, R0 ;  /* 0x00000003ff077819 */ /* 0x000fe20000011600 */
[----:B------:R-:W-:Y:S01]  /*c160*/  FMUL2 R12, R12.F32x2.HI_LO, R56.F32 ;  /* 0x000000380c0c724a */ /* 0x000fe20001000000 */
[----:B------:R-:W-:Y:S01]  /*c170*/  F2FP.SATFINITE.E4M3.F32.PACK_AB_MERGE_C R10, R11, R10, RZ ;  /* 0x0000000a0b0a723e */ /* 0x000fe200048070ff */
        /* <DEDUP_REMOVED lines=20> */
[----:B----4-:R-:W-:Y:S01]  /*c2c0*/  @P1 FADD R55, R55, -8 ;  /* 0xc100000037371421 */ /* 0x010fe20000000000 */
[----:B------:R-:W-:-:S02]  /*c2d0*/  F2FP.SATFINITE.E4M3.F32.PACK_AB_MERGE_C R29, R29, R28, RZ ;  /* 0x0000001c1d1d723e */ /* 0x000fc400048070ff */
[----:B------:R-:W-:Y:S02]  /*c2e0*/  LOP3.LUT R0, R0, 0x10, R7, 0x78, !PT ;  /* 0x0000001000007812 */ /* 0x000fe400078e7807 */
[----:B------:R-:W-:Y:S02]  /*c2f0*/  F2FP.SATFINITE.E4M3.F32.PACK_AB_MERGE_C R51, R35, R34, RZ ;  /* 0x000000222333723e */ /* 0x000fe400048070ff */
[----:B------:R-:W-:Y:S01]  /*c300*/  F2FP.SATFINITE.E4M3.F32.PACK_AB_MERGE_C R36, R33, R32, RZ ;  /* 0x000000202124723e */ /* 0x000fe200048070ff */
[C---:B------:R-:W-:Y:S01]  /*c310*/  VIADD R57, R0.reuse, 0x10 ;  /* 0x0000001000397836 */ /* 0x040fe20000000000 */
[----:B------:R-:W-:Y:S01]  /*c320*/  PRMT R44, R5, 0x5410, R6 ;  /* 0x00005410052c7816 */ /* 0x000fe20000000006 */
[----:B------:R-:W-:Y:S01]  /*c330*/  @P0 VIADD R57, R0, 0xfffffff0 ;  /* 0xfffffff000390836 */ /* 0x000fe20000000000 */
[----:B------:R-:W-:Y:S02]  /*c340*/  PRMT R45, R9, 0x5410, R10 ;  /* 0x00005410092d7816 */ /* 0x000fe4000000000a */
[----:B------:R-:W-:-:S02]  /*c350*/  PRMT R46, R13, 0x5410, R14 ;  /* 0x000054100d2e7816 */ /* 0x000fc4000000000e */
[----:B------:R-:W-:Y:S02]  /*c360*/  PRMT R47, R17, 0x5410, R18 ;  /* 0x00005410112f7816 */ /* 0x000fe40000000012 */
[----:B------:R-:W-:Y:S02]  /*c370*/  PRMT R48, R21, 0x5410, R22 ;  /* 0x0000541015307816 */ /* 0x000fe40000000016 */
[----:B------:R-:W-:Y:S01]  /*c380*/  PRMT R49, R25, 0x5410, R26 ;  /* 0x0000541019317816 */ /* 0x000fe2000000001a */
[----:B------:R-:W-:Y:S01]  /*c390*/  STS.128 [R0], R44 ;  /* 0x0000002c00007388 */ /* 0x000fe20000000c00 */
[----:B------:R-:W-:Y:S02]  /*c3a0*/  PRMT R50, R29, 0x5410, R30 ;  /* 0x000054101d327816 */ /* 0x000fe4000000001e */
[----:B------:R-:W-:Y:S01]  /*c3b0*/  PRMT R51, R36, 0x5410, R51 ;  /* 0x0000541024337816 */ /* 0x000fe20000000033 */
[----:B------:R-:W3:Y:S01]  /*c3c0*/  LDTM.x32 R4, tmem[UR6+0x120] ;  /* 0x00012006000479ee */ /* 0x000ee200082c0000 */
[----:B------:R-:W4:Y:S03]  /*c3d0*/  LDCU UR6, c[0x0][0x614] ;  /* 0x0000c280ff0677ac */ /* 0x000f260008000800 */
[----:B------:R-:W-:Y:S01]  /*c3e0*/  STS.128 [R57], R48 ;  /* 0x0000003039007388 */ /* 0x000fe20000000c00 */
[----:B----4-:R-:W-:-:S04]  /*c3f0*/  UIADD3 UR6, UPT, UPT, UR5, UR6, URZ ;  /* 0x0000000605067290 */ /* 0x010fc8000fffe0ff */
[----:B------:R-:W-:Y:S01]  /*c400*/  USHF.L.U32 UR6, UR6, 0x7, URZ ;  /* 0x0000000706067899 */ /* 0x000fe200080006ff */
[-C--:B---3--:R-:W-:Y:S02]  /*c410*/  FMUL2 R6, R6.F32x2.HI_LO, R56.reuse.F32 ;  /* 0x000000380606724a */ /* 0x088fe40001000000 */
[-C--:B------:R-:W-:Y:S02]  /*c420*/  FMUL2 R4, R4.F32x2.HI_LO, R56.reuse.F32 ;  /* 0x000000380404724a */ /* 0x080fe40001000000 */
        /* <DEDUP_REMOVED lines=27> */
[----:B------:R-:W-:-:S02]  /*c5e0*/  F2FP.SATFINITE.E4M3.F32.PACK_AB_MERGE_C R29, R29, R28, RZ ;  /* 0x0000001c1d1d723e */ /* 0x000fc400048070ff */
[----:B------:R-:W-:Y:S02]  /*c5f0*/  F2FP.SATFINITE.E4M3.F32.PACK_AB_MERGE_C R34, R35, R34, RZ ;  /* 0x000000222322723e */ /* 0x000fe400048070ff */
[----:B------:R-:W-:Y:S02]  /*c600*/  F2FP.SATFINITE.E4M3.F32.PACK_AB_MERGE_C R33, R33, R32, RZ ;  /* 0x000000202121723e */ /* 0x000fe400048070ff */
[----:B------:R-:W-:Y:S02]  /*c610*/  PRMT R40, R5, 0x5410, R6 ;  /* 0x0000541005287816 */ /* 0x000fe40000000006 */
[----:B------:R-:W-:Y:S02]  /*c620*/  PRMT R41, R9, 0x5410, R10 ;  /* 0x0000541009297816 */ /* 0x000fe4000000000a */
[----:B------:R-:W-:Y:S02]  /*c630*/  PRMT R42, R13, 0x5410, R14 ;  /* 0x000054100d2a7816 */ /* 0x000fe4000000000e */
[----:B------:R-:W-:-:S02]  /*c640*/  PRMT R43, R17, 0x5410, R18 ;  /* 0x00005410112b7816 */ /* 0x000fc40000000012 */
[----:B------:R-:W-:Y:S02]  /*c650*/  PRMT R36, R21, 0x5410, R22 ;  /* 0x0000541015247816 */ /* 0x000fe40000000016 */
[----:B------:R-:W-:Y:S01]  /*c660*/  PRMT R37, R25, 0x5410, R26 ;  /* 0x0000541019257816 */ /* 0x000fe2000000001a */
[----:B------:R-:W-:Y:S01]  /*c670*/  STS.128 [R0+0x1000], R40 ;  /* 0x0010002800007388 */ /* 0x000fe20000000c00 */
[----:B------:R-:W-:Y:S02]  /*c680*/  PRMT R38, R29, 0x5410, R30 ;  /* 0x000054101d267816 */ /* 0x000fe4000000001e */
[----:B------:R-:W-:Y:S02]  /*c690*/  PRMT R39, R33, 0x5410, R34 ;  /* 0x0000541021277816 */ /* 0x000fe40000000022 */
[----:B------:R-:W3:Y:S01]  /*c6a0*/  LDTM.x32 R4, tmem[UR4+0x140] ;  /* 0x00014004000479ee */ /* 0x000ee200082c0000 */
[----:B------:R-:W4:Y:S02]  /*c6b0*/  LDCU UR4, c[0x0][0x380] ;  /* 0x00007000ff0477ac */ /* 0x000f240008000800 */
[----:B------:R-:W-:Y:S01]  /*c6c0*/  STS.128 [R57+0x1000], R36 ;  /* 0x0010002439007388 */ /* 0x000fe20000000c00 */
[----:B----4-:R-:W-:Y:S01]  /*c6d0*/  UIADD3 UR4, UPT, UPT, -UR6, UR4, URZ ;  /* 0x0000000406047290 */ /* 0x010fe2000fffe1ff */
[----:B---3--:R-:W-:-:S05]  /*c6e0*/  FMUL2 R8, R8.F32x2.HI_LO, R56.F32 ;  /* 0x000000380808724a */ /* 0x008fca0001000000 */
[----:B------:R-:W-:Y:S01]  /*c6f0*/  ISETP.LT.AND P0, PT, R52, UR4, PT ;  /* 0x0000000434007c0c */ /* 0x000fe2000bf01270 */
        /* <DEDUP_REMOVED lines=34> */
[----:B------:R-:W-:Y:S01]  /*c920*/  PRMT R11, R16, 0x5410, R11 ;  /* 0x00005410100b7816 */ /* 0x000fe2000000000b */
[----:B------:R-:W3:Y:S01]  /*c930*/  @P1 LDC R13, c[0x0][0x600] ;  /* 0x00018000ff0d1b82 */ /* 0x000ee20000000800 */
[----:B------:R-:W-:-:S02]  /*c940*/  PRMT R4, R21, 0x5410, R4 ;  /* 0x0000541015047816 */ /* 0x000fc40000000004 */
[----:B------:R-:W-:Y:S01]  /*c950*/  PRMT R5, R25, 0x5410, R26 ;  /* 0x0000541019057816 */ /* 0x000fe2000000001a */
[----:B------:R4:W-:Y:S01]  /*c960*/  STS.128 [R0+0x2000], R8 ;  /* 0x0020000800007388 */ /* 0x0009e20000000c00 */
[----:B------:R-:W-:Y:S02]  /*c970*/  PRMT R6, R29, 0x5410, R30 ;  /* 0x000054101d067816 */ /* 0x000fe4000000001e */
[----:B------:R-:W-:-:S05]  /*c980*/  PRMT R7, R32, 0x5410, R7 ;  /* 0x0000541020077816 */ /* 0x000fca0000000007 */
[----:B------:R5:W-:Y:S01]  /*c990*/  STS.128 [R57+0x2000], R4 ;  /* 0x0020000439007388 */ /* 0x000be20000000c00 */
[----:B------:R1:W-:Y:S06]  /*c9a0*/  MEMBAR.ALL.CTA ;  /* 0x0000000000007992 */ /* 0x0003ec0000008000 */
[----:B-1----:R-:W1:Y:S01]  /*c9b0*/  FENCE.VIEW.ASYNC.S ;  /* 0x00000000000073c6 */ /* 0x002e620000000000 */
[----:B---3--:R-:W-:Y:S01]  /*c9c0*/  @P1 FFMA R13, R54, R13, R55 ;  /* 0x0000000d360d1223 */ /* 0x008fe20000000037 */
[----:B----4-:R-:W-:Y:S01]  /*c9d0*/  IMAD.MOV.U32 R8, RZ, RZ, RZ ;  /* 0x000000ffff087224 */ /* 0x010fe200078e00ff */
[----:B-1----:R-:W-:Y:S01]  /*c9e0*/  SYNCS.ARRIVE.TRANS64.ART0 RZ, [R3+URZ+0x118], R2 ;  /* 0x0001180203ff79a7 */ /* 0x002fe200085000ff */
[----:B------:R1:W-:Y:S02]  /*c9f0*/  SYNCS.ARRIVE.TRANS64.ART0 RZ, [R3+URZ+0x150], R2 ;  /* 0x0001500203ff79a7 */ /* 0x0003e400085000ff */
[----:B-12---:R-:W-:-:S02]  /*ca00*/  IMAD.MOV.U32 R2, RZ, RZ, -0x800000 ;  /* 0xff800000ff027424 */ /* 0x006fc400078e00ff */
[----:B------:R-:W-:Y:S01]  /*ca10*/  @P1 FMUL R2, R13, 0.69314718246459960938 ;  /* 0x3f3172180d021820 */ /* 0x000fe20000400000 */
[----:B-----5:R-:W-:Y:S06]  /*ca20*/  @!P0 BRA `(.L_x_56) ;  /* 0x0000000000508947 */ /* 0x020fec0003800000 */
[----:B------:R-:W1:Y:S01]  /*ca30*/  LDC.64 R6, c[0x0][0x3c8] ;  /* 0x0000f200ff067b82 */ /* 0x000e620000000a00 */
[----:B------:R-:W-:Y:S01]  /*ca40*/  USHF.R.S32.HI UR4, URZ, 0x1f, UR9 ;  /* 0x0000001fff047899 */ /* 0x000fe20008011409 */
[----:B------:R-:W-:Y:S01]  /*ca50*/  MOV R53, RZ ;  /* 0x000000ff00357202 */ /* 0x000fe20000000f00 */
[----:B------:R-:W-:Y:S02]  /*ca60*/  USHF.R.S32.HI UR7, URZ, 0x1f, UR6 ;  /* 0x0000001fff077899 */ /* 0x000fe40008011406 */
[----:B------:R-:W-:Y:S01]  /*ca70*/  USHF.R.S32.HI UR8, URZ, 0x1f, UR31 ;  /* 0x0000001fff087899 */ /* 0x000fe2000801141f */
[----:B------:R-:W2:Y:S02]  /*ca80*/  LDCU.64 UR10, c[0x0][0x358] ;  /* 0x00006b00ff0a77ac */ /* 0x000ea40008000a00 */
[----:B------:R-:W3:Y:S01]  /*ca90*/  LDC.64 R4, c[0x0][0x3d0] ;  /* 0x0000f400ff047b82 */ /* 0x000ee20000000a00 */
[----:B-1----:R-:W-:-:S04]  /*caa0*/  IMAD.WIDE.U32 R52, R6, UR9, R52 ;  /* 0x0000000906347c25 */ /* 0x002fc8000f8e0034 */
[----:B------:R-:W-:Y:S01]  /*cab0*/  IMAD R6, R6, UR4, RZ ;  /* 0x0000000406067c24 */ /* 0x000fe2000f8e02ff */
[----:B------:R-:W1:Y:S03]  /*cac0*/  LDCU.64 UR4, c[0x0][0x3b0] ;  /* 0x00007600ff0477ac */ /* 0x000e660008000a00 */
[----:B------:R-:W-:Y:S01]  /*cad0*/  IMAD R7, R7, UR9, R6 ;  /* 0x0000000907077c24 */ /* 0x000fe2000f8e0206 */
[----:B------:R-:W-:Y:S01]  /*cae0*/  IADD3 R6, P0, PT, R52, UR6, RZ ;  /* 0x0000000634067c10 */ /* 0x000fe2000ff1e0ff */
[----:B---3--:R-:W-:-:S03]  /*caf0*/  IMAD R0, R4, UR8, RZ ;  /* 0x0000000804007c24 */ /* 0x008fc6000f8e02ff */
[----:B------:R-:W-:Y:S01]  /*cb00*/  IADD3.X R7, PT, PT, R53, UR7, R7, P0, !PT ;  /* 0x0000000735077c10 */ /* 0x000fe200087fe407 */
[----:B------:R-:W-:Y:S02]  /*cb10*/  IMAD R0, R5, UR31, R0 ;  /* 0x0000001f05007c24 */ /* 0x000fe4000f8e0200 */
[----:B------:R-:W-:-:S05]  /*cb20*/  IMAD.WIDE.U32 R6, R4, UR31, R6 ;  /* 0x0000001f04067c25 */ /* 0x000fca000f8e0006 */
[----:B------:R-:W-:Y:S02]  /*cb30*/  IADD3 R5, PT, PT, R7, R0, RZ ;  /* 0x0000000007057210 */ /* 0x000fe40007ffe0ff */
[----:B-1----:R-:W-:-:S04]  /*cb40*/  LEA R4, P0, R6, UR4, 0x2 ;  /* 0x0000000406047c11 */ /* 0x002fc8000f8010ff */
[----:B------:R-:W-:-:S05]  /*cb50*/  LEA.HI.X R5, R6, UR5, R5, 0x2, P0 ;  /* 0x0000000506057c11 */ /* 0x000fca00080f1405 */
[----:B--2---:R1:W-:Y:S04]  /*cb60*/  STG.E desc[UR10][R4.64], R2 ;  /* 0x0000000204007986 */ /* 0x0043e8000c10190a */
.L_x_56:
[----:B------:R-:W-:Y:S05]  /*cb70*/  BSYNC.RECONVERGENT B0 ;  /* 0x0000000000007941 */ /* 0x000fea0003800200 */
.L_x_50:
[----:B------:R-:W-:-:S04]  /*cb80*/  SHF.L.U32 R8, R8, 0x1f, RZ ;  /* 0x0000001f08087819 */ /* 0x000fc800000006ff */
[----:B------:R-:W2:Y:S02]  /*cb90*/  SYNCS.PHASECHK.TRANS64.TRYWAIT P0, [R3+URZ+0x158], R8 ;  /* 0x00015808030075a7 */ /* 0x000ea400080011ff */
[----:B--2---:R-:W-:Y:S05]  /*cba0*/  @!P0 BRA `(.L_x_57) ;  /* 0x0000000800ec8947 */ /* 0x004fea0003800000 */
.L_x_112:
[----:B------:R-:W-:Y:S06]  /*cbb0*/  BAR.ARV 0x2, 0x120 ;  /* 0x0084800000007b1d */ /* 0x000fec0000002000 */
[----:B------:R-:W-:Y:S05]  /*cbc0*/  EXIT ;  /* 0x000000000000794d */ /* 0x000fea0003800000 */
.L_x_6:
[----:B------:R-:W-:-:S07]  /*cbd0*/  MOV R3, UR4 ;  /* 0x0000000400037c02 */ /* 0x000fce0008000f00 */
.L_x_58:
[----:B-1----:R1:W2:Y:S02]  /*cbe0*/  SYNCS.PHASECHK.TRANS64.TRYWAIT P0, [R3+URZ+0x150], RZ ;  /* 0x000150ff030075a7 */ /* 0x0022a400080011ff */
[----:B--2---:R-:W-:Y:S05]  /*cbf0*/  @!P0 NANOSLEEP.SYNCS 0x989680 ;  /* 0x009896800000895d */ /* 0x004fea0003900000 */
[----:B------:R-:W2:Y:S02]  /*cc00*/  @!P0 SYNCS.PHASECHK.TRANS64 P0, [R3+URZ+0x150], RZ ;  /* 0x000150ff030085a7 */ /* 0x000ea400080010ff */
[----:B--2---:R-:W-:Y:S05]  /*cc10*/  @!P0 BRA `(.L_x_58) ;  /* 0xfffffffc00f08947 */ /* 0x004fea000383ffff */
[----:B------:R-:W-:Y:S05]  /*cc20*/  BRA `(.L_x_59) ;  /* 0xffffff3c00f47947 */ /* 0x000fea000383ffff */
.L_x_12:
[----:B------:R-:W-:-:S07]  /*cc30*/  MOV R3, UR4 ;  /* 0x0000000400037c02 */ /* 0x000fce0008000f00 */
.L_x_60:
[----:B--2---:R2:W3:Y:S02]  /*cc40*/  SYNCS.PHASECHK.TRANS64.TRYWAIT P0, [R3+URZ], RZ ;  /* 0x000000ff030075a7 */ /* 0x0044e400080011ff */
[----:B---3--:R-:W-:Y:S05]  /*cc50*/  @!P0 NANOSLEEP.SYNCS 0x989680 ;  /* 0x009896800000895d */ /* 0x008fea0003900000 */
[----:B------:R-:W3:Y:S02]  /*cc60*/  @!P0 SYNCS.PHASECHK.TRANS64 P0, [R3+URZ], RZ ;  /* 0x000000ff030085a7 */ /* 0x000ee400080010ff */
[----:B---3--:R-:W-:Y:S05]  /*cc70*/  @!P0 BRA `(.L_x_60) ;  /* 0xfffffffc00f08947 */ /* 0x008fea000383ffff */
[----:B------:R-:W-:Y:S05]  /*cc80*/  BRA `(.L_x_61) ;  /* 0xffffff4400707947 */ /* 0x000fea000383ffff */
.L_x_13:
[----:B------:R-:W-:-:S07]  /*cc90*/  MOV R3, UR4 ;  /* 0x0000000400037c02 */ /* 0x000fce0008000f00 */
.L_x_62:
[----:B--2---:R2:W3:Y:S02]  /*cca0*/  SYNCS.PHASECHK.TRANS64.TRYWAIT P0, [R3+URZ+0x10], RZ ;  /* 0x000010ff030075a7 */ /* 0x0044e400080011ff */
[----:B---3--:R-:W-:Y:S05]  /*ccb0*/  @!P0 NANOSLEEP.SYNCS 0x989680 ;  /* 0x009896800000895d */ /* 0x008fea0003900000 */
[----:B------:R-:W3:Y:S02]  /*ccc0*/  @!P0 SYNCS.PHASECHK.TRANS64 P0, [R3+URZ+0x10], RZ ;  /* 0x000010ff030085a7 */ /* 0x000ee400080010ff */
[----:B---3--:R-:W-:Y:S05]  /*ccd0*/  @!P0 BRA `(.L_x_62) ;  /* 0xfffffffc00f08947 */ /* 0x008fea000383ffff */
[----:B------:R-:W-:Y:S05]  /*cce0*/  BRA `(.L_x_63) ;  /* 0xffffff48003c7947 */ /* 0x000fea000383ffff */
.L_x_15:
[----:B------:R-:W-:Y:S02]  /*ccf0*/  MOV R6, UR12 ;  /* 0x0000000c00067c02 */ /* 0x000fe40008000f00 */
[----:B------:R-:W-:Y:S07]  /*cd00*/  MOV R14, R15 ;  /* 0x0000000f000e7202 */ /* 0x000fee0000000f00 */
.L_x_64:
[----:B--2---:R2:W3:Y:S02]  /*cd10*/  SYNCS.PHASECHK.TRANS64.TRYWAIT P0, [R6+URZ+0x10], R15 ;  /* 0x0000100f060075a7 */ /* 0x0044e400080011ff */
[----:B---3--:R-:W-:Y:S05]  /*cd20*/  @!P0 NANOSLEEP.SYNCS 0x989680 ;  /* 0x009896800000895d */ /* 0x008fea0003900000 */
[----:B------:R-:W3:Y:S02]  /*cd30*/  @!P0 SYNCS.PHASECHK.TRANS64 P0, [R6+URZ+0x10], R15 ;  /* 0x0000100f060085a7 */ /* 0x000ee400080010ff */
[----:B---3--:R-:W-:Y:S05]  /*cd40*/  @!P0 BRA `(.L_x_64) ;  /* 0xfffffffc00f08947 */ /* 0x008fea000383ffff */
[----:B------:R-:W-:Y:S05]  /*cd50*/  BRA `(.L_x_65) ;  /* 0xffffff4800c07947 */ /* 0x000fea000383ffff */
.L_x_16:
[----:B------:R-:W-:Y:S02]  /*cd60*/  MOV R7, UR4 ;  /* 0x0000000400077c02 */ /* 0x000fe40008000f00 */
[----:B------:R-:W-:Y:S07]  /*cd70*/  MOV R8, R9 ;  /* 0x0000000900087202 */ /* 0x000fee0000000f00 */
.L_x_66:
[----:B--2---:R2:W3:Y:S02]  /*cd80*/  SYNCS.PHASECHK.TRANS64.TRYWAIT P0, [R7+URZ+0x118], R9 ;  /* 0x00011809070075a7 */ /* 0x0044e400080011ff */
[----:B---3--:R-:W-:Y:S05]  /*cd90*/  @!P0 NANOSLEEP.SYNCS 0x989680 ;  /* 0x009896800000895d */ /* 0x008fea0003900000 */
[----:B------:R-:W3:Y:S02]  /*cda0*/  @!P0 SYNCS.PHASECHK.TRANS64 P0, [R7+URZ+0x118], R9 ;  /* 0x00011809070085a7 */ /* 0x000ee400080010ff */
[----:B---3--:R-:W-:Y:S05]  /*cdb0*/  @!P0 BRA `(.L_x_66) ;  /* 0xfffffffc00f08947 */ /* 0x008fea000383ffff */
[----:B------:R-:W-:Y:S05]  /*cdc0*/  BRA `(.L_x_67) ;  /* 0xffffff4c000c7947 */ /* 0x000fea000383ffff */
.L_x_17:
[----:B------:R-:W-:Y:S02]  /*cdd0*/  MOV R7, UR4 ;  /* 0x0000000400077c02 */ /* 0x000fe40008000f00 */
[----:B------:R-:W-:Y:S07]  /*cde0*/  MOV R8, R9 ;  /* 0x0000000900087202 */ /* 0x000fee0000000f00 */
.L_x_68:
[----:B--2---:R2:W3:Y:S02]  /*cdf0*/  SYNCS.PHASECHK.TRANS64.TRYWAIT P0, [R7+URZ+0x120], R9 ;  /* 0x00012009070075a7 */ /* 0x0044e400080011ff */
[----:B---3--:R-:W-:Y:S05]  /*ce00*/  @!P0 NANOSLEEP.SYNCS 0x989680 ;  /* 0x009896800000895d */ /* 0x008fea0003900000 */
[----:B------:R-:W3:Y:S02]  /*ce10*/  @!P0 SYNCS.PHASECHK.TRANS64 P0, [R7+URZ+0x120], R9 ;  /* 0x00012009070085a7 */ /* 0x000ee400080010ff */
[----:B---3--:R-:W-:Y:S05]  /*ce20*/  @!P0 BRA `(.L_x_68) ;  /* 0xfffffffc00f08947 */ /* 0x008fea000383ffff */
[----:B------:R-:W-:Y:S05]  /*ce30*/  BRA `(.L_x_69) ;  /* 0xffffff4c00347947 */ /* 0x000fea000383ffff */
.L_x_18:
[----:B------:R-:W-:Y:S02]  /*ce40*/  MOV R6, UR12 ;  /* 0x0000000c00067c02 */ /* 0x000fe40008000f00 */
[----:B------:R-:W-:Y:S07]  /*ce50*/  MOV R8, R9 ;  /* 0x0000000900087202 */ /* 0x000fee0000000f00 */
.L_x_70:
[----:B--2---:R2:W3:Y:S02]  /*ce60*/  SYNCS.PHASECHK.TRANS64.TRYWAIT P0, [R6+URZ+0x10], R9 ;  /* 0x00001009060075a7 */ /* 0x0044e400080011ff */
[----:B---3--:R-:W-:Y:S05]  /*ce70*/  @!P0 NANOSLEEP.SYNCS 0x989680 ;  /* 0x009896800000895d */ /* 0x008fea0003900000 */
[----:B------:R-:W3:Y:S02]  /*ce80*/  @!P0 SYNCS.PHASECHK.TRANS64 P0, [R6+URZ+0x10], R9 ;  /* 0x00001009060085a7 */ /* 0x000ee400080010ff */
[----:B---3--:R-:W-:Y:S05]  /*ce90*/  @!P0 BRA `(.L_x_70) ;  /* 0xfffffffc00f08947 */ /* 0x008fea000383ffff */
[----:B------:R-:W-:Y:S05]  /*cea0*/  BRA `(.L_x_71) ;  /* 0xffffff4c00307947 */ /* 0x000fea000383ffff */
.L_x_20:
[----:B------:R-:W-:Y:S02]  /*ceb0*/  MOV R3, UR8 ;  /* 0x0000000800037c02 */ /* 0x000fe40008000f00 */
[----:B------:R-:W-:-:S07]  /*cec0*/  MOV R11, R10 ;  /* 0x0000000a000b7202 */ /* 0x000fce0000000f00 */
.L_x_72:
[----:B--2---:R2:W3:Y:S02]  /*ced0*/  SYNCS.PHASECHK.TRANS64.TRYWAIT P0, [R3+URZ+0x10], R11 ;  /* 0x0000100b030075a7 */ /* 0x0044e400080011ff */
[----:B---3--:R-:W-:Y:S05]  /*cee0*/  @!P0 NANOSLEEP.SYNCS 0x989680 ;  /* 0x009896800000895d */ /* 0x008fea0003900000 */
[----:B------:R-:W3:Y:S02]  /*cef0*/  @!P0 SYNCS.PHASECHK.TRANS64 P0, [R3+URZ+0x10], R11 ;  /* 0x0000100b030085a7 */ /* 0x000ee400080010ff */
[----:B---3--:R-:W-:Y:S05]  /*cf00*/  @!P0 BRA `(.L_x_72) ;  /* 0xfffffffc00f08947 */ /* 0x008fea000383ffff */
[----:B------:R-:W-:Y:S05]  /*cf10*/  BRA `(.L_x_73) ;  /* 0xffffff4c00a47947 */ /* 0x000fea000383ffff */
.L_x_21:
[----:B------:R-:W-:Y:S02]  /*cf20*/  MOV R3, UR4 ;  /* 0x0000000400037c02 */ /* 0x000fe40008000f00 */
[----:B------:R-:W-:-:S07]  /*cf30*/  MOV R7, R6 ;  /* 0x0000000600077202 */ /* 0x000fce0000000f00 */
.L_x_74:
[----:B--2---:R2:W3:Y:S02]  /*cf40*/  SYNCS.PHASECHK.TRANS64.TRYWAIT P0, [R3+URZ+0x118], R7 ;  /* 0x00011807030075a7 */ /* 0x0044e400080011ff */
[----:B---3--:R-:W-:Y:S05]  /*cf50*/  @!P0 NANOSLEEP.SYNCS 0x989680 ;  /* 0x009896800000895d */ /* 0x008fea0003900000 */
[----:B------:R-:W3:Y:S02]  /*cf60*/  @!P0 SYNCS.PHASECHK.TRANS64 P0, [R3+URZ+0x118], R7 ;  /* 0x00011807030085a7 */ /* 0x000ee400080010ff */
[----:B---3--:R-:W-:Y:S05]  /*cf70*/  @!P0 BRA `(.L_x_74) ;  /* 0xfffffffc00f08947 */ /* 0x008fea000383ffff */
[----:B------:R-:W-:Y:S05]  /*cf80*/  BRA `(.L_x_75) ;  /* 0xffffff5000087947 */ /* 0x000fea000383ffff */
.L_x_22:
[----:B------:R-:W-:Y:S02]  /*cf90*/  MOV R3, UR16 ;  /* 0x0000001000037c02 */ /* 0x000fe40008000f00 */
[----:B------:R-:W-:-:S07]  /*cfa0*/  MOV R7, R6 ;  /* 0x0000000600077202 */ /* 0x000fce0000000f00 */
.L_x_76:
[----:B--2---:R2:W3:Y:S02]  /*cfb0*/  SYNCS.PHASECHK.TRANS64.TRYWAIT P0, [R3+URZ+0x120], R7 ;  /* 0x00012007030075a7 */ /* 0x0044e400080011ff */
[----:B---3--:R-:W-:Y:S05]  /*cfc0*/  @!P0 NANOSLEEP.SYNCS 0x989680 ;  /* 0x009896800000895d */ /* 0x008fea0003900000 */
[----:B------:R-:W3:Y:S02]  /*cfd0*/  @!P0 SYNCS.PHASECHK.TRANS64 P0, [R3+URZ+0x120], R7 ;  /* 0x00012007030085a7 */ /* 0x000ee400080010ff */
[----:B---3--:R-:W-:Y:S05]  /*cfe0*/  @!P0 BRA `(.L_x_76) ;  /* 0xfffffffc00f08947 */ /* 0x008fea000383ffff */
[----:B------:R-:W-:Y:S05]  /*cff0*/  BRA `(.L_x_77) ;  /* 0xffffff50001c7947 */ /* 0x000fea000383ffff */
.L_x_28:
[----:B------:R-:W-:Y:S01]  /*d000*/  HFMA2 R6, -RZ, RZ, -0.0 , 0 ;  /* 0x80000000ff067431 */ /* 0x000fe200000001ff */
[----:B------:R-:W-:Y:S02]  /*d010*/  MOV R3, UR9 ;  /* 0x0000000900037c02 */ /* 0x000fe40008000f00 */
[----:B------:R-:W-:-:S07]  /*d020*/  MOV R7, 0x80000000 ;  /* 0x8000000000077802 */ /* 0x000fce0000000f00 */
.L_x_78:
[----:B-1----:R1:W2:Y:S02]  /*d030*/  SYNCS.PHASECHK.TRANS64.TRYWAIT P0, [R3+URZ+0x90], R7 ;  /* 0x00009007030075a7 */ /* 0x0022a400080011ff */
[----:B--2---:R-:W-:Y:S05]  /*d040*/  @!P0 NANOSLEEP.SYNCS 0x989680 ;  /* 0x009896800000895d */ /* 0x004fea0003900000 */
[----:B------:R-:W2:Y:S02]  /*d050*/  @!P0 SYNCS.PHASECHK.TRANS64 P0, [R3+URZ+0x90], R7 ;  /* 0x00009007030085a7 */ /* 0x000ea400080010ff */
[----:B--2---:R-:W-:Y:S05]  /*d060*/  @!P0 BRA `(.L_x_78) ;  /* 0xfffffffc00f08947 */ /* 0x004fea000383ffff */
[----:B------:R-:W-:Y:S05]  /*d070*/  BRA `(.L_x_79) ;  /* 0xffffff5800607947 */ /* 0x000fea000383ffff */
.L_x_29:
[----:B------:R-:W-:Y:S01]  /*d080*/  HFMA2 R6, -RZ, RZ, -0.0 , 0 ;  /* 0x80000000ff067431 */ /* 0x000fe200000001ff */
[----:B------:R-:W-:Y:S02]  /*d090*/  MOV R3, UR9 ;  /* 0x0000000900037c02 */ /* 0x000fe40008000f00 */
[----:B------:R-:W-:-:S07]  /*d0a0*/  MOV R7, 0x80000000 ;  /* 0x8000000000077802 */ /* 0x000fce0000000f00 */
.L_x_80:
[----:B-1----:R1:W2:Y:S02]  /*d0b0*/  SYNCS.PHASECHK.TRANS64.TRYWAIT P0, [R3+URZ+0x8], R7 ;  /* 0x00000807030075a7 */ /* 0x0022a400080011ff */
[----:B--2---:R-:W-:Y:S05]  /*d0c0*/  @!P0 NANOSLEEP.SYNCS 0x989680 ;  /* 0x009896800000895d */ /* 0x004fea0003900000 */
[----:B------:R-:W2:Y:S02]  /*d0d0*/  @!P0 SYNCS.PHASECHK.TRANS64 P0, [R3+URZ+0x8], R7 ;  /* 0x00000807030085a7 */ /* 0x000ea400080010ff */
[----:B--2---:R-:W-:Y:S05]  /*d0e0*/  @!P0 BRA `(.L_x_80) ;  /* 0xfffffffc00f08947 */ /* 0x004fea000383ffff */
[----:B------:R-:W-:Y:S05]  /*d0f0*/  BRA `(.L_x_81) ;  /* 0xffffff5800d07947 */ /* 0x000fea000383ffff */
.L_x_30:
[----:B------:R-:W-:Y:S01]  /*d100*/  HFMA2 R4, -RZ, RZ, -0.0 , 0 ;  /* 0x80000000ff047431 */ /* 0x000fe200000001ff */
[----:B------:R-:W-:Y:S02]  /*d110*/  MOV R3, UR9 ;  /* 0x0000000900037c02 */ /* 0x000fe40008000f00 */
[----:B------:R-:W-:-:S07]  /*d120*/  MOV R5, 0x80000000 ;  /* 0x8000000000057802 */ /* 0x000fce0000000f00 */
.L_x_82:
[----:B-1----:R1:W2:Y:S02]  /*d130*/  SYNCS.PHASECHK.TRANS64.TRYWAIT P0, [R3+URZ+0x98], R5 ;  /* 0x00009805030075a7 */ /* 0x0022a400080011ff */
[----:B--2---:R-:W-:Y:S05]  /*d140*/  @!P0 NANOSLEEP.SYNCS 0x989680 ;  /* 0x009896800000895d */ /* 0x004fea0003900000 */
[----:B------:R-:W2:Y:S02]  /*d150*/  @!P0 SYNCS.PHASECHK.TRANS64 P0, [R3+URZ+0x98], R5 ;  /* 0x00009805030085a7 */ /* 0x000ea400080010ff */
[----:B--2---:R-:W-:Y:S05]  /*d160*/  @!P0 BRA `(.L_x_82) ;  /* 0xfffffffc00f08947 */ /* 0x004fea000383ffff */
[----:B------:R-:W-:Y:S05]  /*d170*/  BRA `(.L_x_83) ;  /* 0xffffff5c00287947 */ /* 0x000fea000383ffff */
.L_x_31:
[----:B------:R-:W-:Y:S02]  /*d180*/  MOV R3, UR5 ;  /* 0x0000000500037c02 */ /* 0x000fe40008000f00 */
[----:B------:R-:W-:-:S07]  /*d190*/  MOV R9, R8 ;  /* 0x0000000800097202 */ /* 0x000fce0000000f00 */
.L_x_84:
[----:B-1----:R1:W2:Y:S02]  /*d1a0*/  SYNCS.PHASECHK.TRANS64.TRYWAIT P0, [R3+URZ+0x90], R9 ;  /* 0x00009009030075a7 */ /* 0x0022a400080011ff */
[----:B--2---:R-:W-:Y:S05]  /*d1b0*/  @!P0 NANOSLEEP.SYNCS 0x989680 ;  /* 0x009896800000895d */ /* 0x004fea0003900000 */
[----:B------:R-:W2:Y:S02]  /*d1c0*/  @!P0 SYNCS.PHASECHK.TRANS64 P0, [R3+URZ+0x90], R9 ;  /* 0x00009009030085a7 */ /* 0x000ea400080010ff */
[----:B--2---:R-:W-:Y:S05]  /*d1d0*/  @!P0 BRA `(.L_x_84) ;  /* 0xfffffffc00f08947 */ /* 0x004fea000383ffff */
[----:B------:R-:W-:Y:S05]  /*d1e0*/  BRA `(.L_x_85) ;  /* 0xffffff5c00ec7947 */ /* 0x000fea000383ffff */
.L_x_32:
[----:B------:R-:W-:Y:S02]  /*d1f0*/  MOV R3, UR5 ;  /* 0x0000000500037c02 */ /* 0x000fe40008000f00 */
[----:B------:R-:W-:-:S07]  /*d200*/  MOV R9, R8 ;  /* 0x0000000800097202 */ /* 0x000fce0000000f00 */
.L_x_86:
[----:B-1----:R1:W2:Y:S02]  /*d210*/  SYNCS.PHASECHK.TRANS64.TRYWAIT P0, [R3+URZ+0x90], R9 ;  /* 0x00009009030075a7 */ /* 0x0022a400080011ff */
[----:B--2---:R-:W-:Y:S05]  /*d220*/  @!P0 NANOSLEEP.SYNCS 0x989680 ;  /* 0x009896800000895d */ /* 0x004fea0003900000 */
[----:B------:R-:W2:Y:S02]  /*d230*/  @!P0 SYNCS.PHASECHK.TRANS64 P0, [R3+URZ+0x90], R9 ;  /* 0x00009009030085a7 */ /* 0x000ea400080010ff */
[----:B--2---:R-:W-:Y:S05]  /*d240*/  @!P0 BRA `(.L_x_86) ;  /* 0xfffffffc00f08947 */ /* 0x004fea000383ffff */
[----:B------:R-:W-:Y:S05]  /*d250*/  BRA `(.L_x_87) ;  /* 0xffffff60004c7947 */ /* 0x000fea000383ffff */
.L_x_34:
[----:B-1----:R-:W-:Y:S02]  /*d260*/  MOV R3, UR6 ;  /* 0x0000000600037c02 */ /* 0x002fe40008000f00 */
[----:B------:R-:W-:-:S07]  /*d270*/  MOV R5, R4 ;  /* 0x0000000400057202 */ /* 0x000fce0000000f00 */
.L_x_88:
[----:B-1----:R1:W2:Y:S02]  /*d280*/  SYNCS.PHASECHK.TRANS64.TRYWAIT P0, [R3+URZ+0x90], R5 ;  /* 0x00009005030075a7 */ /* 0x0022a400080011ff */
[----:B--2---:R-:W-:Y:S05]  /*d290*/  @!P0 NANOSLEEP.SYNCS 0x989680 ;  /* 0x009896800000895d */ /* 0x004fea0003900000 */
[----:B------:R-:W2:Y:S02]  /*d2a0*/  @!P0 SYNCS.PHASECHK.TRANS64 P0, [R3+URZ+0x90], R5 ;  /* 0x00009005030085a7 */ /* 0x000ea400080010ff */
[----:B--2---:R-:W-:Y:S05]  /*d2b0*/  @!P0 BRA `(.L_x_88) ;  /* 0xfffffffc00f08947 */ /* 0x004fea000383ffff */
[----:B------:R-:W-:Y:S05]  /*d2c0*/  BRA `(.L_x_89) ;  /* 0xffffff6400bc7947 */ /* 0x000fea000383ffff */
.L_x_35:
[----:B------:R-:W-:Y:S02]  /*d2d0*/  MOV R3, UR4 ;  /* 0x0000000400037c02 */ /* 0x000fe40008000f00 */
[----:B------:R-:W-:-:S07]  /*d2e0*/  MOV R7, R6 ;  /* 0x0000000600077202 */ /* 0x000fce0000000f00 */
.L_x_90:
[----:B-1----:R1:W2:Y:S02]  /*d2f0*/  SYNCS.PHASECHK.TRANS64.TRYWAIT P0, [R3+URZ+0x8], R7 ;  /* 0x00000807030075a7 */ /* 0x0022a400080011ff */
[----:B--2---:R-:W-:Y:S05]  /*d300*/  @!P0 NANOSLEEP.SYNCS 0x989680 ;  /* 0x009896800000895d */ /* 0x004fea0003900000 */
[----:B------:R-:W2:Y:S02]  /*d310*/  @!P0 SYNCS.PHASECHK.TRANS64 P0, [R3+URZ+0x8], R7 ;  /* 0x00000807030085a7 */ /* 0x000ea400080010ff */
[----:B--2---:R-:W-:Y:S05]  /*d320*/  @!P0 BRA `(.L_x_90) ;  /* 0xfffffffc00f08947 */ /* 0x004fea000383ffff */
[----:B------:R-:W-:Y:S05]  /*d330*/  BRA `(.L_x_91) ;  /* 0xffffff6400b87947 */ /* 0x000fea000383ffff */
.L_x_38:
[----:B------:R-:W-:Y:S01]  /*d340*/  HFMA2 R4, -RZ, RZ, -0.0 , 0 ;  /* 0x80000000ff047431 */ /* 0x000fe200000001ff */
[----:B------:R-:W-:Y:S02]  /*d350*/  MOV R3, UR4 ;  /* 0x0000000400037c02 */ /* 0x000fe40008000f00 */
[----:B------:R-:W-:-:S07]  /*d360*/  MOV R5, 0x80000000 ;  /* 0x8000000000057802 */ /* 0x000fce0000000f00 */
.L_x_92:
[----:B-1----:R1:W2:Y:S02]  /*d370*/  SYNCS.PHASECHK.TRANS64.TRYWAIT P0, [R3+URZ+0x148], R5 ;  /* 0x00014805030075a7 */ /* 0x0022a400080011ff */
[----:B--2---:R-:W-:Y:S05]  /*d380*/  @!P0 NANOSLEEP.SYNCS 0x989680 ;  /* 0x009896800000895d */ /* 0x004fea0003900000 */
[----:B------:R-:W2:Y:S02]  /*d390*/  @!P0 SYNCS.PHASECHK.TRANS64 P0, [R3+URZ+0x148], R5 ;  /* 0x00014805030085a7 */ /* 0x000ea400080010ff */
[----:B--2---:R-:W-:Y:S05]  /*d3a0*/  @!P0 BRA `(.L_x_92) ;  /* 0xfffffffc00f08947 */ /* 0x004fea000383ffff */
[----:B------:R-:W-:Y:S05]  /*d3b0*/  BRA `(.L_x_93) ;  /* 0xffffff6800187947 */ /* 0x000fea000383ffff */
.L_x_39:
[----:B------:R-:W-:-:S07]  /*d3c0*/  MOV R4, UR4 ;  /* 0x0000000400047c02 */ /* 0x000fce0008000f00 */
.L_x_94:
[----:B-1----:R1:W2:Y:S02]  /*d3d0*/  SYNCS.PHASECHK.TRANS64.TRYWAIT P0, [R4+URZ+0x110], RZ ;  /* 0x000110ff040075a7 */ /* 0x0022a400080011ff */
[----:B--2---:R-:W-:Y:S05]  /*d3e0*/  @!P0 NANOSLEEP.SYNCS 0x989680 ;  /* 0x009896800000895d */ /* 0x004fea0003900000 */
[----:B------:R-:W2:Y:S02]  /*d3f0*/  @!P0 SYNCS.PHASECHK.TRANS64 P0, [R4+URZ+0x110], RZ ;  /* 0x000110ff040085a7 */ /* 0x000ea400080010ff */
[----:B--2---:R-:W-:Y:S05]  /*d400*/  @!P0 BRA `(.L_x_94) ;  /* 0xfffffffc00f08947 */ /* 0x004fea000383ffff */
[----:B------:R-:W-:Y:S05]  /*d410*/  BRA `(.L_x_95) ;  /* 0xffffff6800cc7947 */ /* 0x000fea000383ffff */
.L_x_40:
[----:B------:R-:W-:-:S07]  /*d420*/  MOV R4, UR4 ;  /* 0x0000000400047c02 */ /* 0x000fce0008000f00 */
.L_x_96:
[----:B-1----:R1:W2:Y:S02]  /*d430*/  SYNCS.PHASECHK.TRANS64.TRYWAIT P1, [R4+URZ+0x148], RZ ;  /* 0x000148ff040075a7 */ /* 0x0022a400080211ff */
[----:B--2---:R-:W-:Y:S05]  /*d440*/  @!P1 NANOSLEEP.SYNCS 0x989680 ;  /* 0x009896800000995d */ /* 0x004fea0003900000 */
[----:B------:R-:W2:Y:S02]  /*d450*/  @!P1 SYNCS.PHASECHK.TRANS64 P1, [R4+URZ+0x148], RZ ;  /* 0x000148ff040095a7 */ /* 0x000ea400080210ff */
[----:B--2---:R-:W-:Y:S05]  /*d460*/  @!P1 BRA `(.L_x_96) ;  /* 0xfffffffc00f09947 */ /* 0x004fea000383ffff */
[----:B------:R-:W-:Y:S05]  /*d470*/  BRA `(.L_x_97) ;  /* 0xffffff9000c07947 */ /* 0x000fea000383ffff */
.L_x_42:
[----:B-1----:R-:W-:Y:S02]  /*d480*/  MOV R4, UR4 ;  /* 0x0000000400047c02 */ /* 0x002fe40008000f00 */
[----:B------:R-:W-:-:S07]  /*d490*/  MOV R7, R6 ;  /* 0x0000000600077202 */ /* 0x000fce0000000f00 */
.L_x_98:
[----:B-1----:R1:W2:Y:S02]  /*d4a0*/  SYNCS.PHASECHK.TRANS64.TRYWAIT P0, [R4+URZ+0x110], R7 ;  /* 0x00011007040075a7 */ /* 0x0022a400080011ff */
[----:B--2---:R-:W-:Y:S05]  /*d4b0*/  @!P0 NANOSLEEP.SYNCS 0x989680 ;  /* 0x009896800000895d */ /* 0x004fea0003900000 */
[----:B------:R-:W2:Y:S02]  /*d4c0*/  @!P0 SYNCS.PHASECHK.TRANS64 P0, [R4+URZ+0x110], R7 ;  /* 0x00011007040085a7 */ /* 0x000ea400080010ff */
[----:B--2---:R-:W-:Y:S05]  /*d4d0*/  @!P0 BRA `(.L_x_98) ;  /* 0xfffffffc00f08947 */ /* 0x004fea000383ffff */
[----:B------:R-:W-:Y:S05]  /*d4e0*/  BRA `(.L_x_99) ;  /* 0xffffff9000e87947 */ /* 0x000fea000383ffff */
.L_x_43:
[----:B------:R-:W-:Y:S02]  /*d4f0*/  MOV R4, UR4 ;  /* 0x0000000400047c02 */ /* 0x000fe40008000f00 */
[----:B------:R-:W-:-:S07]  /*d500*/  MOV R155, R154 ;  /* 0x0000009a009b7202 */ /* 0x000fce0000000f00 */
.L_x_100:
[----:B-1----:R1:W2:Y:S02]  /*d510*/  SYNCS.PHASECHK.TRANS64.TRYWAIT P0, [R4+URZ+0x148], R155 ;  /* 0x0001489b040075a7 */ /* 0x0022a400080011ff */
[----:B--2---:R-:W-:Y:S05]  /*d520*/  @!P0 NANOSLEEP.SYNCS 0x989680 ;  /* 0x009896800000895d */ /* 0x004fea0003900000 */
[----:B------:R-:W2:Y:S02]  /*d530*/  @!P0 SYNCS.PHASECHK.TRANS64 P0, [R4+URZ+0x148], R155 ;  /* 0x0001489b040085a7 */ /* 0x000ea400080010ff */
[----:B--2---:R-:W-:Y:S05]  /*d540*/  @!P0 BRA `(.L_x_100) ;  /* 0xfffffffc00f08947 */ /* 0x004fea000383ffff */
[----:B------:R-:W-:Y:S05]  /*d550*/  BRA `(.L_x_101) ;  /* 0xffffffb400c47947 */ /* 0x000fea000383ffff */
.L_x_46:
[----:B-1----:R-:W-:Y:S02]  /*d560*/  MOV R4, UR8 ;  /* 0x0000000800047c02 */ /* 0x002fe40008000f00 */
[----:B------:R-:W-:-:S07]  /*d570*/  MOV R7, R6 ;  /* 0x0000000600077202 */ /* 0x000fce0000000f00 */
.L_x_102:
[----:B-1----:R1:W2:Y:S02]  /*d580*/  SYNCS.PHASECHK.TRANS64.TRYWAIT P0, [R4+URZ+0x110], R7 ;  /* 0x00011007040075a7 */ /* 0x0022a400080011ff */
[----:B--2---:R-:W-:Y:S05]  /*d590*/  @!P0 NANOSLEEP.SYNCS 0x989680 ;  /* 0x009896800000895d */ /* 0x004fea0003900000 */
[----:B------:R-:W2:Y:S02]  /*d5a0*/  @!P0 SYNCS.PHASECHK.TRANS64 P0, [R4+URZ+0x110], R7 ;  /* 0x00011007040085a7 */ /* 0x000ea400080010ff */
[----:B--2---:R-:W-:Y:S05]  /*d5b0*/  @!P0 BRA `(.L_x_102) ;  /* 0xfffffffc00f08947 */ /* 0x004fea000383ffff */
[----:B------:R-:W-:Y:S05]  /*d5c0*/  BRA `(.L_x_103) ;  /* 0xffffffbc00247947 */ /* 0x000fea000383ffff */
.L_x_47:
[----:B------:R-:W-:Y:S02]  /*d5d0*/  MOV R4, UR8 ;  /* 0x0000000800047c02 */ /* 0x000fe40008000f00 */
[----:B------:R-:W-:-:S07]  /*d5e0*/  MOV R38, R39 ;  /* 0x0000002700267202 */ /* 0x000fce0000000f00 */
.L_x_104:
[----:B-1----:R1:W2:Y:S02]  /*d5f0*/  SYNCS.PHASECHK.TRANS64.TRYWAIT P0, [R4+URZ+0x148], R39 ;  /* 0x00014827040075a7 */ /* 0x0022a400080011ff */
[----:B--2---:R-:W-:Y:S05]  /*d600*/  @!P0 NANOSLEEP.SYNCS 0x989680 ;  /* 0x009896800000895d */ /* 0x004fea0003900000 */
[----:B------:R-:W2:Y:S02]  /*d610*/  @!P0 SYNCS.PHASECHK.TRANS64 P0, [R4+URZ+0x148], R39 ;  /* 0x00014827040085a7 */ /* 0x000ea400080010ff */
[----:B--2---:R-:W-:Y:S05]  /*d620*/  @!P0 BRA `(.L_x_104) ;  /* 0xfffffffc00f08947 */ /* 0x004fea000383ffff */
[----:B------:R-:W-:Y:S05]  /*d630*/  BRA `(.L_x_105) ;  /* 0xffffffd800347947 */ /* 0x000fea000383ffff */
.L_x_49:
[----:B------:R-:W-:-:S07]  /*d640*/  MOV R135, R134 ;  /* 0x0000008600877202 */ /* 0x000fce0000000f00 */
.L_x_106:
[----:B-1----:R1:W2:Y:S02]  /*d650*/  SYNCS.PHASECHK.TRANS64.TRYWAIT P0, [R3+URZ+0x148], R135 ;  /* 0x00014887030075a7 */ /* 0x0022a400080011ff */
[----:B--2---:R-:W-:Y:S05]  /*d660*/  @!P0 NANOSLEEP.SYNCS 0x989680 ;  /* 0x009896800000895d */ /* 0x004fea0003900000 */
[----:B------:R-:W2:Y:S02]  /*d670*/  @!P0 SYNCS.PHASECHK.TRANS64 P0, [R3+URZ+0x148], R135 ;  /* 0x00014887030085a7 */ /* 0x000ea400080010ff */
[----:B--2---:R-:W-:Y:S05]  /*d680*/  @!P0 BRA `(.L_x_106) ;  /* 0xfffffffc00f08947 */ /* 0x004fea000383ffff */
[----:B------:R-:W-:Y:S05]  /*d690*/  BRA `(.L_x_107) ;  /* 0xffffffdc007c7947 */ /* 0x000fea000383ffff */
.L_x_54:
[----:B-1----:R1:W3:Y:S02]  /*d6a0*/  SYNCS.PHASECHK.TRANS64.TRYWAIT P0, [R3+URZ+0x130], RZ ;  /* 0x000130ff030075a7 */ /* 0x0022e400080011ff */
[----:B---3--:R-:W-:Y:S05]  /*d6b0*/  @!P0 NANOSLEEP.SYNCS 0x989680 ;  /* 0x009896800000895d */ /* 0x008fea0003900000 */
[----:B------:R-:W3:Y:S02]  /*d6c0*/  @!P0 SYNCS.PHASECHK.TRANS64 P0, [R3+URZ+0x130], RZ ;  /* 0x000130ff030085a7 */ /* 0x000ee400080010ff */
[----:B---3--:R-:W-:Y:S05]  /*d6d0*/  @!P0 BRA `(.L_x_54) ;  /* 0xfffffffc00f08947 */ /* 0x008fea000383ffff */
[----:B------:R-:W-:Y:S05]  /*d6e0*/  BRA `(.L_x_108) ;  /* 0xffffffe800487947 */ /* 0x000fea000383ffff */
.L_x_55:
[----:B------:R-:W-:Y:S01]  /*d6f0*/  HFMA2 R4, -RZ, RZ, -0.0 , 0 ;  /* 0x80000000ff047431 */ /* 0x000fe200000001ff */
[----:B------:R-:W-:-:S07]  /*d700*/  MOV R5, 0x80000000 ;  /* 0x8000000000057802 */ /* 0x000fce0000000f00 */
.L_x_109:
[----:B---3--:R3:W4:Y:S02]  /*d710*/  SYNCS.PHASECHK.TRANS64.TRYWAIT P0, [R3+URZ+0x158], R5 ;  /* 0x00015805030075a7 */ /* 0x00872400080011ff */
[----:B----4-:R-:W-:Y:S05]  /*d720*/  @!P0 NANOSLEEP.SYNCS 0x989680 ;  /* 0x009896800000895d */ /* 0x010fea0003900000 */
[----:B------:R-:W4:Y:S02]  /*d730*/  @!P0 SYNCS.PHASECHK.TRANS64 P0, [R3+URZ+0x158], R5 ;  /* 0x00015805030085a7 */ /* 0x000f2400080010ff */
[----:B----4-:R-:W-:Y:S05]  /*d740*/  @!P0 BRA `(.L_x_109) ;  /* 0xfffffffc00f08947 */ /* 0x010fea000383ffff */
[----:B------:R-:W-:Y:S05]  /*d750*/  BRA `(.L_x_110) ;  /* 0xffffffe800407947 */ /* 0x000fea000383ffff */
.L_x_57:
[----:B------:R-:W-:-:S07]  /*d760*/  MOV R9, R8 ;  /* 0x0000000800097202 */ /* 0x000fce0000000f00 */
.L_x_111:
[----:B--2---:R2:W3:Y:S02]  /*d770*/  SYNCS.PHASECHK.TRANS64.TRYWAIT P0, [R3+URZ+0x158], R9 ;  /* 0x00015809030075a7 */ /* 0x0044e400080011ff */
[----:B---3--:R-:W-:Y:S05]  /*d780*/  @!P0 NANOSLEEP.SYNCS 0x989680 ;  /* 0x009896800000895d */ /* 0x008fea0003900000 */
[----:B------:R-:W3:Y:S02]  /*d790*/  @!P0 SYNCS.PHASECHK.TRANS64 P0, [R3+URZ+0x158], R9 ;  /* 0x00015809030085a7 */ /* 0x000ee400080010ff */
[----:B---3--:R-:W-:Y:S05]  /*d7a0*/  @!P0 BRA `(.L_x_111) ;  /* 0xfffffffc00f08947 */ /* 0x008fea000383ffff */
[----:B------:R-:W-:Y:S05]  /*d7b0*/  BRA `(.L_x_112) ;  /* 0xfffffff000fc7947 */ /* 0x000fea000383ffff */
        .weak           $__internal_0_$__cuda_sm10x_tcgen05_guardrail_trap_col_being_dealloced_not_returned_by_alloc
        .type           $__internal_0_$__cuda_sm10x_tcgen05_guardrail_trap_col_being_dealloced_not_returned_by_alloc,@function
        .size           $__internal_0_$__cuda_sm10x_tcgen05_guardrail_trap_col_being_dealloced_not_returned_by_alloc,($__internal_1_$__cuda_sm10x_tcgen05_guardrail_trap_phase_invalid_during_alloc - $__internal_0_$__cuda_sm10x_tcgen05_guardrail_trap_col_being_dealloced_not_returned_by_alloc)
$__internal_0_$__cuda_sm10x_tcgen05_guardrail_trap_col_being_dealloced_not_returned_by_alloc:
[----:B------:R-:W-:Y:S05]  /*d7c0*/  BPT.TRAP 0x1 ;  /* 0x000000040000795c */ /* 0x000fea0000300000 */
[----:B------:R-:W-:-:S04]  /*d7d0*/  HFMA2 R5, -RZ, RZ, 0, 0 ;  /* 0x00000000ff057431 */ /* 0x000fc800000001ff */
[----:B------:R-:W-:Y:S05]  /*d7e0*/  RET.REL.NODEC R4 `(kernel_cutlass_kernel_flash_attncuteflash_fwd_sm100FlashAttentionForwardSm100_object_at__tensor0000o9611101213_tensor0000o9611101213_tensor0000o9610111213_tensor0000o9611101213_tensorptrf_0) ;  /* 0xffffff2804047950 */ /* 0x000fea0003c3ffff */
        .weak           $__internal_1_$__cuda_sm10x_tcgen05_guardrail_trap_phase_invalid_during_alloc
        .type           $__internal_1_$__cuda_sm10x_tcgen05_guardrail_trap_phase_invalid_during_alloc,@function
        .size           $__internal_1_$__cuda_sm10x_tcgen05_guardrail_trap_phase_invalid_during_alloc,($__internal_2_$__cuda_sm10x_tcgen05_guardrail_trap_unallocated_columns_being_dealloced - $__internal_1_$__cuda_sm10x_tcgen05_guardrail_trap_phase_invalid_during_alloc)
$__internal_1_$__cuda_sm10x_tcgen05_guardrail_trap_phase_invalid_during_alloc:
[----:B------:R-:W-:Y:S05]  /*d7f0*/  BPT.TRAP 0x1 ;  /* 0x000000040000795c */ /* 0x000fea0000300000 */
[----:B------:R-:W-:-:S04]  /*d800*/  MOV R5, 0x0 ;  /* 0x0000000000057802 */ /* 0x000fc80000000f00 */
[----:B------:R-:W-:Y:S05]  /*d810*/  RET.REL.NODEC R4 `(kernel_cutlass_kernel_flash_attncuteflash_fwd_sm100FlashAttentionForwardSm100_object_at__tensor0000o9611101213_tensor0000o9611101213_tensor0000o9610111213_tensor0000o9611101213_tensorptrf_0) ;  /* 0xffffff2404f87950 */ /* 0x000fea0003c3ffff */
        .weak           $__internal_2_$__cuda_sm10x_tcgen05_guardrail_trap_unallocated_columns_being_dealloced
        .type           $__internal_2_$__cuda_sm10x_tcgen05_guardrail_trap_unallocated_columns_being_dealloced,@function
        .size           $__internal_2_$__cuda_sm10x_tcgen05_guardrail_trap_unallocated_columns_being_dealloced,(.L_x_128 - $__internal_2_$__cuda_sm10x_tcgen05_guardrail_trap_unallocated_columns_being_dealloced)
$__internal_2_$__cuda_sm10x_tcgen05_guardrail_trap_unallocated_columns_being_dealloced:
[----:B------:R-:W-:Y:S05]  /*d820*/  BPT.TRAP 0x1 ;  /* 0x000000040000795c */ /* 0x000fea0000300000 */
[----:B------:R-:W-:-:S04]  /*d830*/  HFMA2 R5, -RZ, RZ, 0, 0 ;  /* 0x00000000ff057431 */ /* 0x000fc800000001ff */
[----:B------:R-:W-:Y:S05]  /*d840*/  RET.REL.NODEC R4 `(kernel_cutlass_kernel_flash_attncuteflash_fwd_sm100FlashAttentionForwardSm100_object_at__tensor0000o9611101213_tensor0000o9611101213_tensor0000o9610111213_tensor0000o9611101213_tensorptrf_0) ;  /* 0xffffff2404ec7950 */ /* 0x000fea0003c3ffff */
.L_x_113:
[----:B------:R-:W-:-:S00]  /*d850*/  BRA `(.L_x_113) ;  /* 0xfffffffc00fc7947 */ /* 0x000fc0000383ffff */
[----:B------:R-:W-:-:S00]  /*d860*/  NOP ;  /* 0x0000000000007918 */ /* 0x000fc00000000000 */
        /* <DEDUP_REMOVED lines=9> */
.L_x_128:


//--------------------- .nv.shared.kernel_cutlass_kernel_flash_attncuteflash_fwd_sm100FlashAttentionForwardSm100_object_at__tensor0000o9611101213_tensor0000o9611101213_tensor0000o9610111213_tensor0000o9611101213_tensorptrf_0 --------------------------
	.section	.nv.shared.kernel_cutlass_kernel_flash_attncuteflash_fwd_sm100FlashAttentionForwardSm100_object_at__tensor0000o9611101213_tensor0000o9611101213_tensor0000o9610111213_tensor0000o9611101213_tensorptrf_0,"aw",@nobits
	.sectionflags	@""
	.align	1024
	.zero		1024


//--------------------- .nv.shared.reserved.0     --------------------------
	.section	.nv.shared.reserved.0,"aw",@nobits
	.align	8
	.weak		__nv_reservedSMEM_offset_0_alias
	.size		__nv_reservedSMEM_offset_0_alias, 0, 64
	.other		__nv_reservedSMEM_offset_0_alias,@"STO_CUDA_RESERVED_SHARED STV_DEFAULT"
__nv_reservedSMEM_offset_0_alias:
	.zero		0
.nv.shared.reserved.0:
	.zero		64
	.weak		__nv_reservedSMEM_allocation_phase
	.type		__nv_reservedSMEM_allocation_phase,@object
	.size		__nv_reservedSMEM_allocation_phase,(.L_0 - __nv_reservedSMEM_allocation_phase)
__nv_reservedSMEM_allocation_phase:
	.zero		1
.L_0:
	.zero		7
	.weak		__nv_reservedSMEM_devtool_atexit_pc
	.type		__nv_reservedSMEM_devtool_atexit_pc,@object
	.size		__nv_reservedSMEM_devtool_atexit_pc,(__nv_reservedSMEM_allocation_mask - __nv_reservedSMEM_devtool_atexit_pc)
__nv_reservedSMEM_devtool_atexit_pc:
	.zero		8
	.weak		__nv_reservedSMEM_allocation_mask
	.type		__nv_reservedSMEM_allocation_mask,@object
	.size		__nv_reservedSMEM_allocation_mask,(.L_2 - __nv_reservedSMEM_allocation_mask)
__nv_reservedSMEM_allocation_mask:
	.zero		4
.L_2:


//--------------------- .nv.constant0.kernel_cutlass_kernel_flash_attncuteflash_fwd_sm100FlashAttentionForwardSm100_object_at__tensor0000o9611101213_tensor0000o9611101213_tensor0000o9610111213_tensor0000o9611101213_tensorptrf_0 --------------------------
	.section	.nv.constant0.kernel_cutlass_kernel_flash_attncuteflash_fwd_sm100FlashAttentionForwardSm100_object_at__tensor0000o9611101213_tensor0000o9611101213_tensor0000o9610111213_tensor0000o9611101213_tensorptrf_0,"a",@progbits
	.sectionflags	@""
	.align	4
.nv.constant0.kernel_cutlass_kernel_flash_attncuteflash_fwd_sm100FlashAttentionForwardSm100_object_at__tensor0000o9611101213_tensor0000o9611101213_tensor0000o9610111213_tensor0000o9611101213_tensorptrf_0:
	.zero		1640


//--------------------- SYMBOLS --------------------------

	.type		.nv.reservedSmem.offset0,@object
	.size		.nv.reservedSmem.offset0,0x4
	.type		.nv.reservedSmem.cap,@object
	.size		.nv.reservedSmem.cap,0x4
